//
// Generated by NVIDIA NVVM Compiler
//
// Compiler Build ID: CL-36424714
// Cuda compilation tools, release 13.0, V13.0.88
// Based on NVVM 20.0.0
//

.version 9.0
.target sm_100
.address_size 64

	// .globl	_Z4gemmPfS_S_iii

.visible .entry _Z4gemmPfS_S_iii(
	.param .u64 .ptr .align 1 _Z4gemmPfS_S_iii_param_0,
	.param .u64 .ptr .align 1 _Z4gemmPfS_S_iii_param_1,
	.param .u64 .ptr .align 1 _Z4gemmPfS_S_iii_param_2,
	.param .u32 _Z4gemmPfS_S_iii_param_3,
	.param .u32 _Z4gemmPfS_S_iii_param_4,
	.param .u32 _Z4gemmPfS_S_iii_param_5
)
{
	.reg .pred 	%p<13>;
	.reg .b32 	%r<73>;
	.reg .b32 	%f<68>;
	.reg .b64 	%rd<93>;

	ld.param.u64 	%rd9, [_Z4gemmPfS_S_iii_param_0];
	ld.param.u64 	%rd10, [_Z4gemmPfS_S_iii_param_1];
	ld.param.u32 	%r39, [_Z4gemmPfS_S_iii_param_3];
	ld.param.u32 	%r37, [_Z4gemmPfS_S_iii_param_4];
	ld.param.u32 	%r38, [_Z4gemmPfS_S_iii_param_5];
	cvta.to.global.u64 	%rd1, %rd10;
	cvta.to.global.u64 	%rd2, %rd9;
	mov.u32 	%r40, %ctaid.y;
	mov.u32 	%r41, %ntid.y;
	mov.u32 	%r42, %tid.y;
	mad.lo.s32 	%r1, %r40, %r41, %r42;
	mov.u32 	%r43, %ctaid.x;
	mov.u32 	%r44, %ntid.x;
	mov.u32 	%r45, %tid.x;
	mad.lo.s32 	%r2, %r43, %r44, %r45;
	shl.b32 	%r46, %r2, %r38;
	setp.eq.s32 	%p1, %r46, 0;
	shl.b32 	%r47, %r1, %r39;
	setp.eq.s32 	%p2, %r47, 0;
	or.pred  	%p3, %p1, %p2;
	@%p3 bra 	$L__BB0_14;
	setp.lt.s32 	%p4, %r37, 1;
	mov.f32 	%f67, 0f00000000;
	@%p4 bra 	$L__BB0_13;
	mul.lo.s32 	%r50, %r37, %r1;
	cvt.u64.u32 	%rd3, %r50;
	cvt.u64.u32 	%rd4, %r2;
	and.b32  	%r3, %r37, 7;
	setp.lt.u32 	%p5, %r37, 8;
	mov.f32 	%f67, 0f00000000;
	mov.b32 	%r71, 0;
	@%p5 bra 	$L__BB0_5;
	and.b32  	%r71, %r37, 2147483640;
	neg.s32 	%r69, %r71;
	shl.b32 	%r6, %r38, 3;
	shl.b32 	%r67, %r38, 1;
	mul.lo.s32 	%r66, %r38, 3;
	shl.b32 	%r65, %r38, 2;
	mul.lo.s32 	%r64, %r38, 5;
	mul.lo.s32 	%r63, %r38, 6;
	mul.lo.s32 	%r62, %r38, 7;
	shl.b64 	%rd11, %rd3, 2;
	add.s64 	%rd12, %rd11, %rd2;
	add.s64 	%rd92, %rd12, 16;
	mov.f32 	%f67, 0f00000000;
	mov.b32 	%r61, 0;
	mov.u32 	%r68, %r38;
$L__BB0_4:
	.pragma "nounroll";
	ld.global.f32 	%f17, [%rd92+-16];
	cvt.s64.s32 	%rd13, %r61;
	add.s64 	%rd14, %rd13, %rd4;
	shl.b64 	%rd15, %rd14, 2;
	add.s64 	%rd16, %rd1, %rd15;
	ld.global.f32 	%f18, [%rd16];
	fma.rn.f32 	%f19, %f17, %f18, %f67;
	ld.global.f32 	%f20, [%rd92+-12];
	cvt.s64.s32 	%rd17, %r68;
	add.s64 	%rd18, %rd17, %rd4;
	shl.b64 	%rd19, %rd18, 2;
	add.s64 	%rd20, %rd1, %rd19;
	ld.global.f32 	%f21, [%rd20];
	fma.rn.f32 	%f22, %f20, %f21, %f19;
	ld.global.f32 	%f23, [%rd92+-8];
	cvt.s64.s32 	%rd21, %r67;
	add.s64 	%rd22, %rd21, %rd4;
	shl.b64 	%rd23, %rd22, 2;
	add.s64 	%rd24, %rd1, %rd23;
	ld.global.f32 	%f24, [%rd24];
	fma.rn.f32 	%f25, %f23, %f24, %f22;
	ld.global.f32 	%f26, [%rd92+-4];
	cvt.s64.s32 	%rd25, %r66;
	add.s64 	%rd26, %rd25, %rd4;
	shl.b64 	%rd27, %rd26, 2;
	add.s64 	%rd28, %rd1, %rd27;
	ld.global.f32 	%f27, [%rd28];
	fma.rn.f32 	%f28, %f26, %f27, %f25;
	ld.global.f32 	%f29, [%rd92];
	cvt.s64.s32 	%rd29, %r65;
	add.s64 	%rd30, %rd29, %rd4;
	shl.b64 	%rd31, %rd30, 2;
	add.s64 	%rd32, %rd1, %rd31;
	ld.global.f32 	%f30, [%rd32];
	fma.rn.f32 	%f31, %f29, %f30, %f28;
	ld.global.f32 	%f32, [%rd92+4];
	cvt.s64.s32 	%rd33, %r64;
	add.s64 	%rd34, %rd33, %rd4;
	shl.b64 	%rd35, %rd34, 2;
	add.s64 	%rd36, %rd1, %rd35;
	ld.global.f32 	%f33, [%rd36];
	fma.rn.f32 	%f34, %f32, %f33, %f31;
	ld.global.f32 	%f35, [%rd92+8];
	cvt.s64.s32 	%rd37, %r63;
	add.s64 	%rd38, %rd37, %rd4;
	shl.b64 	%rd39, %rd38, 2;
	add.s64 	%rd40, %rd1, %rd39;
	ld.global.f32 	%f36, [%rd40];
	fma.rn.f32 	%f37, %f35, %f36, %f34;
	ld.global.f32 	%f38, [%rd92+12];
	cvt.s64.s32 	%rd41, %r62;
	add.s64 	%rd42, %rd41, %rd4;
	shl.b64 	%rd43, %rd42, 2;
	add.s64 	%rd44, %rd1, %rd43;
	ld.global.f32 	%f39, [%rd44];
	fma.rn.f32 	%f67, %f38, %f39, %f37;
	add.s32 	%r69, %r69, 8;
	add.s32 	%r68, %r68, %r6;
	add.s32 	%r67, %r67, %r6;
	add.s32 	%r66, %r66, %r6;
	add.s32 	%r65, %r65, %r6;
	add.s32 	%r64, %r64, %r6;
	add.s32 	%r63, %r63, %r6;
	add.s32 	%r62, %r62, %r6;
	add.s32 	%r61, %r61, %r6;
	add.s64 	%rd92, %rd92, 32;
	setp.ne.s32 	%p6, %r69, 0;
	@%p6 bra 	$L__BB0_4;
$L__BB0_5:
	setp.eq.s32 	%p7, %r3, 0;
	@%p7 bra 	$L__BB0_13;
	and.b32  	%r32, %r37, 3;
	setp.lt.u32 	%p8, %r3, 4;
	@%p8 bra 	$L__BB0_8;
	cvt.u64.u32 	%rd45, %r71;
	add.s64 	%rd46, %rd45, %rd3;
	shl.b64 	%rd47, %rd46, 2;
	add.s64 	%rd48, %rd2, %rd47;
	ld.global.f32 	%f41, [%rd48];
	mul.lo.s32 	%r52, %r71, %r38;
	cvt.s64.s32 	%rd49, %r52;
	add.s64 	%rd50, %rd49, %rd4;
	shl.b64 	%rd51, %rd50, 2;
	add.s64 	%rd52, %rd1, %rd51;
	ld.global.f32 	%f42, [%rd52];
	fma.rn.f32 	%f43, %f41, %f42, %f67;
	ld.global.f32 	%f44, [%rd48+4];
	add.s32 	%r53, %r52, %r38;
	cvt.s64.s32 	%rd53, %r53;
	add.s64 	%rd54, %rd53, %rd4;
	shl.b64 	%rd55, %rd54, 2;
	add.s64 	%rd56, %rd1, %rd55;
	ld.global.f32 	%f45, [%rd56];
	fma.rn.f32 	%f46, %f44, %f45, %f43;
	ld.global.f32 	%f47, [%rd48+8];
	add.s32 	%r54, %r53, %r38;
	cvt.s64.s32 	%rd57, %r54;
	add.s64 	%rd58, %rd57, %rd4;
	shl.b64 	%rd59, %rd58, 2;
	add.s64 	%rd60, %rd1, %rd59;
	ld.global.f32 	%f48, [%rd60];
	fma.rn.f32 	%f49, %f47, %f48, %f46;
	ld.global.f32 	%f50, [%rd48+12];
	add.s32 	%r55, %r54, %r38;
	cvt.s64.s32 	%rd61, %r55;
	add.s64 	%rd62, %rd61, %rd4;
	shl.b64 	%rd63, %rd62, 2;
	add.s64 	%rd64, %rd1, %rd63;
	ld.global.f32 	%f51, [%rd64];
	fma.rn.f32 	%f67, %f50, %f51, %f49;
	add.s32 	%r71, %r71, 4;
$L__BB0_8:
	setp.eq.s32 	%p9, %r32, 0;
	@%p9 bra 	$L__BB0_13;
	setp.eq.s32 	%p10, %r32, 1;
	@%p10 bra 	$L__BB0_11;
	cvt.u64.u32 	%rd65, %r71;
	add.s64 	%rd66, %rd65, %rd3;
	shl.b64 	%rd67, %rd66, 2;
	add.s64 	%rd68, %rd2, %rd67;
	ld.global.f32 	%f53, [%rd68];
	mul.lo.s32 	%r56, %r71, %r38;
	cvt.s64.s32 	%rd69, %r56;
	add.s64 	%rd70, %rd69, %rd4;
	shl.b64 	%rd71, %rd70, 2;
	add.s64 	%rd72, %rd1, %rd71;
	ld.global.f32 	%f54, [%rd72];
	fma.rn.f32 	%f55, %f53, %f54, %f67;
	ld.global.f32 	%f56, [%rd68+4];
	add.s32 	%r57, %r56, %r38;
	cvt.s64.s32 	%rd73, %r57;
	add.s64 	%rd74, %rd73, %rd4;
	shl.b64 	%rd75, %rd74, 2;
	add.s64 	%rd76, %rd1, %rd75;
	ld.global.f32 	%f57, [%rd76];
	fma.rn.f32 	%f67, %f56, %f57, %f55;
	add.s32 	%r71, %r71, 2;
$L__BB0_11:
	and.b32  	%r58, %r37, 1;
	setp.eq.b32 	%p11, %r58, 1;
	not.pred 	%p12, %p11;
	@%p12 bra 	$L__BB0_13;
	cvt.u64.u32 	%rd77, %r71;
	add.s64 	%rd78, %rd77, %rd3;
	shl.b64 	%rd79, %rd78, 2;
	add.s64 	%rd80, %rd2, %rd79;
	ld.global.f32 	%f58, [%rd80];
	mul.lo.s32 	%r59, %r71, %r38;
	cvt.s64.s32 	%rd81, %r59;
	add.s64 	%rd82, %rd81, %rd4;
	shl.b64 	%rd83, %rd82, 2;
	add.s64 	%rd84, %rd1, %rd83;
	ld.global.f32 	%f59, [%rd84];
	fma.rn.f32 	%f67, %f58, %f59, %f67;
$L__BB0_13:
	ld.param.u64 	%rd91, [_Z4gemmPfS_S_iii_param_2];
	mul.lo.s32 	%r60, %r38, %r1;
	cvt.u64.u32 	%rd85, %r60;
	cvt.u64.u32 	%rd86, %r2;
	add.s64 	%rd87, %rd85, %rd86;
	cvta.to.global.u64 	%rd88, %rd91;
	shl.b64 	%rd89, %rd87, 2;
	add.s64 	%rd90, %rd88, %rd89;
	st.global.f32 	[%rd90], %f67;
$L__BB0_14:
	ret;

}
	// .globl	_Z10Leaky_ReLUPfj
.visible .entry _Z10Leaky_ReLUPfj(
	.param .u64 .ptr .align 1 _Z10Leaky_ReLUPfj_param_0,
	.param .u32 _Z10Leaky_ReLUPfj_param_1
)
{
	.reg .pred 	%p<2>;
	.reg .b32 	%r<9>;
	.reg .b32 	%f<5>;
	.reg .b64 	%rd<5>;

	ld.param.u64 	%rd1, [_Z10Leaky_ReLUPfj_param_0];
	ld.param.u32 	%r2, [_Z10Leaky_ReLUPfj_param_1];
	mov.u32 	%r3, %ntid.x;
	mov.u32 	%r4, %ctaid.x;
	mov.u32 	%r5, %tid.x;
	mad.lo.s32 	%r1, %r3, %r4, %r5;
	setp.ge.u32 	%p1, %r1, %r2;
	@%p1 bra 	$L__BB1_2;
	cvta.to.global.u64 	%rd2, %rd1;
	mul.wide.u32 	%rd3, %r1, 4;
	add.s64 	%rd4, %rd2, %rd3;
	ld.global.f32 	%f1, [%rd4];
	cvt.rzi.s32.f32 	%r6, %f1;
	shr.s32 	%r7, %r6, 31;
	add.s32 	%r8, %r7, 2;
	cvt.rn.f32.u32 	%f2, %r8;
	mul.f32 	%f3, %f2, 0f3F000000;
	mul.f32 	%f4, %f1, %f3;
	st.global.f32 	[%rd4], %f4;
$L__BB1_2:
	ret;

}
	// .globl	_Z6vecAddPdS_S_i
.visible .entry _Z6vecAddPdS_S_i(
	.param .u64 .ptr .align 1 _Z6vecAddPdS_S_i_param_0,
	.param .u64 .ptr .align 1 _Z6vecAddPdS_S_i_param_1,
	.param .u64 .ptr .align 1 _Z6vecAddPdS_S_i_param_2,
	.param .u32 _Z6vecAddPdS_S_i_param_3
)
{
	.reg .pred 	%p<2>;
	.reg .b32 	%r<6>;
	.reg .b64 	%rd<11>;
	.reg .b64 	%fd<4>;

	ld.param.u64 	%rd1, [_Z6vecAddPdS_S_i_param_0];
	ld.param.u64 	%rd2, [_Z6vecAddPdS_S_i_param_1];
	ld.param.u64 	%rd3, [_Z6vecAddPdS_S_i_param_2];
	ld.param.u32 	%r2, [_Z6vecAddPdS_S_i_param_3];
	mov.u32 	%r3, %ctaid.x;
	mov.u32 	%r4, %ntid.x;
	mov.u32 	%r5, %tid.x;
	mad.lo.s32 	%r1, %r3, %r4, %r5;
	setp.ge.u32 	%p1, %r1, %r2;
	@%p1 bra 	$L__BB2_2;
	cvta.to.global.u64 	%rd4, %rd1;
	cvta.to.global.u64 	%rd5, %rd2;
	cvta.to.global.u64 	%rd6, %rd3;
	mul.wide.u32 	%rd7, %r1, 8;
	add.s64 	%rd8, %rd4, %rd7;
	ld.global.f64 	%fd1, [%rd8];
	add.s64 	%rd9, %rd5, %rd7;
	ld.global.f64 	%fd2, [%rd9];
	add.f64 	%fd3, %fd1, %fd2;
	add.s64 	%rd10, %rd6, %rd7;
	st.global.f64 	[%rd10], %fd3;
$L__BB2_2:
	ret;

}
	// .globl	_Z9matrixAddPdS_S_ii
.visible .entry _Z9matrixAddPdS_S_ii(
	.param .u64 .ptr .align 1 _Z9matrixAddPdS_S_ii_param_0,
	.param .u64 .ptr .align 1 _Z9matrixAddPdS_S_ii_param_1,
	.param .u64 .ptr .align 1 _Z9matrixAddPdS_S_ii_param_2,
	.param .u32 _Z9matrixAddPdS_S_ii_param_3,
	.param .u32 _Z9matrixAddPdS_S_ii_param_4
)
{
	.reg .pred 	%p<4>;
	.reg .b32 	%r<14>;
	.reg .b64 	%rd<14>;
	.reg .b64 	%fd<4>;

	ld.param.u64 	%rd1, [_Z9matrixAddPdS_S_ii_param_0];
	ld.param.u64 	%rd2, [_Z9matrixAddPdS_S_ii_param_1];
	ld.param.u64 	%rd3, [_Z9matrixAddPdS_S_ii_param_2];
	ld.param.u32 	%r3, [_Z9matrixAddPdS_S_ii_param_3];
	ld.param.u32 	%r4, [_Z9matrixAddPdS_S_ii_param_4];
	mov.u32 	%r6, %ctaid.x;
	mov.u32 	%r7, %ntid.x;
	mov.u32 	%r8, %tid.x;
	mad.lo.s32 	%r1, %r6, %r7, %r8;
	mov.u32 	%r9, %ctaid.y;
	mov.u32 	%r10, %ntid.y;
	mov.u32 	%r11, %tid.y;
	mad.lo.s32 	%r12, %r9, %r10, %r11;
	setp.ge.u32 	%p1, %r1, %r3;
	setp.ge.u32 	%p2, %r12, %r4;
	or.pred  	%p3, %p1, %p2;
	@%p3 bra 	$L__BB3_2;
	cvta.to.global.u64 	%rd4, %rd1;
	cvta.to.global.u64 	%rd5, %rd2;
	cvta.to.global.u64 	%rd6, %rd3;
	mul.lo.s32 	%r13, %r3, %r1;
	cvt.u64.u32 	%rd7, %r13;
	cvt.u64.u32 	%rd8, %r12;
	add.s64 	%rd9, %rd7, %rd8;
	shl.b64 	%rd10, %rd9, 3;
	add.s64 	%rd11, %rd4, %rd10;
	ld.global.f64 	%fd1, [%rd11];
	add.s64 	%rd12, %rd5, %rd10;
	ld.global.f64 	%fd2, [%rd12];
	add.f64 	%fd3, %fd1, %fd2;
	add.s64 	%rd13, %rd6, %rd10;
	st.global.f64 	[%rd13], %fd3;
$L__BB3_2:
	ret;

}
	// .globl	_Z3AddIfEvmPT_S1_
.visible .entry _Z3AddIfEvmPT_S1_(
	.param .u64 _Z3AddIfEvmPT_S1__param_0,
	.param .u64 .ptr .align 1 _Z3AddIfEvmPT_S1__param_1,
	.param .u64 .ptr .align 1 _Z3AddIfEvmPT_S1__param_2
)
{
	.reg .pred 	%p<10>;
	.reg .b32 	%f<88>;
	.reg .b64 	%rd<88>;

	ld.param.u64 	%rd24, [_Z3AddIfEvmPT_S1__param_0];
	ld.param.u64 	%rd25, [_Z3AddIfEvmPT_S1__param_1];
	ld.param.u64 	%rd26, [_Z3AddIfEvmPT_S1__param_2];
	cvta.to.global.u64 	%rd1, %rd26;
	cvta.to.global.u64 	%rd2, %rd25;
	setp.eq.s64 	%p1, %rd24, 0;
	@%p1 bra 	$L__BB4_12;
	and.b64  	%rd3, %rd24, 15;
	setp.lt.u64 	%p2, %rd24, 16;
	mov.b64 	%rd84, 0;
	@%p2 bra 	$L__BB4_4;
	and.b64  	%rd84, %rd24, -16;
	add.s64 	%rd81, %rd1, 32;
	add.s64 	%rd80, %rd2, 32;
	mov.u64 	%rd82, %rd84;
$L__BB4_3:
	.pragma "nounroll";
	ld.global.f32 	%f1, [%rd80+-32];
	ld.global.f32 	%f2, [%rd81+-32];
	add.f32 	%f3, %f1, %f2;
	st.global.f32 	[%rd81+-32], %f3;
	ld.global.f32 	%f4, [%rd80+-28];
	ld.global.f32 	%f5, [%rd81+-28];
	add.f32 	%f6, %f4, %f5;
	st.global.f32 	[%rd81+-28], %f6;
	ld.global.f32 	%f7, [%rd80+-24];
	ld.global.f32 	%f8, [%rd81+-24];
	add.f32 	%f9, %f7, %f8;
	st.global.f32 	[%rd81+-24], %f9;
	ld.global.f32 	%f10, [%rd80+-20];
	ld.global.f32 	%f11, [%rd81+-20];
	add.f32 	%f12, %f10, %f11;
	st.global.f32 	[%rd81+-20], %f12;
	ld.global.f32 	%f13, [%rd80+-16];
	ld.global.f32 	%f14, [%rd81+-16];
	add.f32 	%f15, %f13, %f14;
	st.global.f32 	[%rd81+-16], %f15;
	ld.global.f32 	%f16, [%rd80+-12];
	ld.global.f32 	%f17, [%rd81+-12];
	add.f32 	%f18, %f16, %f17;
	st.global.f32 	[%rd81+-12], %f18;
	ld.global.f32 	%f19, [%rd80+-8];
	ld.global.f32 	%f20, [%rd81+-8];
	add.f32 	%f21, %f19, %f20;
	st.global.f32 	[%rd81+-8], %f21;
	ld.global.f32 	%f22, [%rd80+-4];
	ld.global.f32 	%f23, [%rd81+-4];
	add.f32 	%f24, %f22, %f23;
	st.global.f32 	[%rd81+-4], %f24;
	ld.global.f32 	%f25, [%rd80];
	ld.global.f32 	%f26, [%rd81];
	add.f32 	%f27, %f25, %f26;
	st.global.f32 	[%rd81], %f27;
	ld.global.f32 	%f28, [%rd80+4];
	ld.global.f32 	%f29, [%rd81+4];
	add.f32 	%f30, %f28, %f29;
	st.global.f32 	[%rd81+4], %f30;
	ld.global.f32 	%f31, [%rd80+8];
	ld.global.f32 	%f32, [%rd81+8];
	add.f32 	%f33, %f31, %f32;
	st.global.f32 	[%rd81+8], %f33;
	ld.global.f32 	%f34, [%rd80+12];
	ld.global.f32 	%f35, [%rd81+12];
	add.f32 	%f36, %f34, %f35;
	st.global.f32 	[%rd81+12], %f36;
	ld.global.f32 	%f37, [%rd80+16];
	ld.global.f32 	%f38, [%rd81+16];
	add.f32 	%f39, %f37, %f38;
	st.global.f32 	[%rd81+16], %f39;
	ld.global.f32 	%f40, [%rd80+20];
	ld.global.f32 	%f41, [%rd81+20];
	add.f32 	%f42, %f40, %f41;
	st.global.f32 	[%rd81+20], %f42;
	ld.global.f32 	%f43, [%rd80+24];
	ld.global.f32 	%f44, [%rd81+24];
	add.f32 	%f45, %f43, %f44;
	st.global.f32 	[%rd81+24], %f45;
	ld.global.f32 	%f46, [%rd80+28];
	ld.global.f32 	%f47, [%rd81+28];
	add.f32 	%f48, %f46, %f47;
	st.global.f32 	[%rd81+28], %f48;
	add.s64 	%rd82, %rd82, -16;
	add.s64 	%rd81, %rd81, 64;
	add.s64 	%rd80, %rd80, 64;
	setp.ne.s64 	%p3, %rd82, 0;
	@%p3 bra 	$L__BB4_3;
$L__BB4_4:
	setp.eq.s64 	%p4, %rd3, 0;
	@%p4 bra 	$L__BB4_12;
	and.b64  	%rd14, %rd24, 7;
	setp.lt.u64 	%p5, %rd3, 8;
	@%p5 bra 	$L__BB4_7;
	shl.b64 	%rd28, %rd84, 2;
	add.s64 	%rd29, %rd2, %rd28;
	ld.global.f32 	%f49, [%rd29];
	add.s64 	%rd30, %rd1, %rd28;
	ld.global.f32 	%f50, [%rd30];
	add.f32 	%f51, %f49, %f50;
	st.global.f32 	[%rd30], %f51;
	add.s64 	%rd31, %rd28, 4;
	and.b64  	%rd32, %rd31, 17179869180;
	add.s64 	%rd33, %rd2, %rd32;
	ld.global.f32 	%f52, [%rd33];
	add.s64 	%rd34, %rd1, %rd32;
	ld.global.f32 	%f53, [%rd34];
	add.f32 	%f54, %f52, %f53;
	st.global.f32 	[%rd34], %f54;
	add.s64 	%rd35, %rd28, 8;
	and.b64  	%rd36, %rd35, 17179869180;
	add.s64 	%rd37, %rd2, %rd36;
	ld.global.f32 	%f55, [%rd37];
	add.s64 	%rd38, %rd1, %rd36;
	ld.global.f32 	%f56, [%rd38];
	add.f32 	%f57, %f55, %f56;
	st.global.f32 	[%rd38], %f57;
	add.s64 	%rd39, %rd28, 12;
	and.b64  	%rd40, %rd39, 17179869180;
	add.s64 	%rd41, %rd2, %rd40;
	ld.global.f32 	%f58, [%rd41];
	add.s64 	%rd42, %rd1, %rd40;
	ld.global.f32 	%f59, [%rd42];
	add.f32 	%f60, %f58, %f59;
	st.global.f32 	[%rd42], %f60;
	add.s64 	%rd43, %rd28, 16;
	and.b64  	%rd44, %rd43, 17179869180;
	add.s64 	%rd45, %rd2, %rd44;
	ld.global.f32 	%f61, [%rd45];
	add.s64 	%rd46, %rd1, %rd44;
	ld.global.f32 	%f62, [%rd46];
	add.f32 	%f63, %f61, %f62;
	st.global.f32 	[%rd46], %f63;
	add.s64 	%rd47, %rd28, 20;
	and.b64  	%rd48, %rd47, 17179869180;
	add.s64 	%rd49, %rd2, %rd48;
	ld.global.f32 	%f64, [%rd49];
	add.s64 	%rd50, %rd1, %rd48;
	ld.global.f32 	%f65, [%rd50];
	add.f32 	%f66, %f64, %f65;
	st.global.f32 	[%rd50], %f66;
	add.s64 	%rd51, %rd28, 24;
	and.b64  	%rd52, %rd51, 17179869180;
	add.s64 	%rd53, %rd2, %rd52;
	ld.global.f32 	%f67, [%rd53];
	add.s64 	%rd54, %rd1, %rd52;
	ld.global.f32 	%f68, [%rd54];
	add.f32 	%f69, %f67, %f68;
	st.global.f32 	[%rd54], %f69;
	add.s64 	%rd55, %rd28, 28;
	and.b64  	%rd56, %rd55, 17179869180;
	add.s64 	%rd57, %rd2, %rd56;
	ld.global.f32 	%f70, [%rd57];
	add.s64 	%rd58, %rd1, %rd56;
	ld.global.f32 	%f71, [%rd58];
	add.f32 	%f72, %f70, %f71;
	st.global.f32 	[%rd58], %f72;
	add.s64 	%rd59, %rd84, 8;
	and.b64  	%rd84, %rd59, 4294967295;
$L__BB4_7:
	setp.eq.s64 	%p6, %rd14, 0;
	@%p6 bra 	$L__BB4_12;
	and.b64  	%rd86, %rd24, 3;
	setp.lt.u64 	%p7, %rd14, 4;
	@%p7 bra 	$L__BB4_10;
	shl.b64 	%rd60, %rd84, 2;
	add.s64 	%rd61, %rd2, %rd60;
	ld.global.f32 	%f73, [%rd61];
	add.s64 	%rd62, %rd1, %rd60;
	ld.global.f32 	%f74, [%rd62];
	add.f32 	%f75, %f73, %f74;
	st.global.f32 	[%rd62], %f75;
	add.s64 	%rd63, %rd60, 4;
	and.b64  	%rd64, %rd63, 17179869180;
	add.s64 	%rd65, %rd2, %rd64;
	ld.global.f32 	%f76, [%rd65];
	add.s64 	%rd66, %rd1, %rd64;
	ld.global.f32 	%f77, [%rd66];
	add.f32 	%f78, %f76, %f77;
	st.global.f32 	[%rd66], %f78;
	add.s64 	%rd67, %rd60, 8;
	and.b64  	%rd68, %rd67, 17179869180;
	add.s64 	%rd69, %rd2, %rd68;
	ld.global.f32 	%f79, [%rd69];
	add.s64 	%rd70, %rd1, %rd68;
	ld.global.f32 	%f80, [%rd70];
	add.f32 	%f81, %f79, %f80;
	st.global.f32 	[%rd70], %f81;
	add.s64 	%rd71, %rd60, 12;
	and.b64  	%rd72, %rd71, 17179869180;
	add.s64 	%rd73, %rd2, %rd72;
	ld.global.f32 	%f82, [%rd73];
	add.s64 	%rd74, %rd1, %rd72;
	ld.global.f32 	%f83, [%rd74];
	add.f32 	%f84, %f82, %f83;
	st.global.f32 	[%rd74], %f84;
	add.s64 	%rd75, %rd84, 4;
	and.b64  	%rd84, %rd75, 4294967295;
$L__BB4_10:
	setp.eq.s64 	%p8, %rd86, 0;
	@%p8 bra 	$L__BB4_12;
$L__BB4_11:
	.pragma "nounroll";
	shl.b64 	%rd76, %rd84, 2;
	add.s64 	%rd77, %rd2, %rd76;
	ld.global.f32 	%f85, [%rd77];
	add.s64 	%rd78, %rd1, %rd76;
	ld.global.f32 	%f86, [%rd78];
	add.f32 	%f87, %f85, %f86;
	st.global.f32 	[%rd78], %f87;
	add.s64 	%rd79, %rd84, 1;
	and.b64  	%rd84, %rd79, 4294967295;
	add.s64 	%rd86, %rd86, -1;
	setp.ne.s64 	%p9, %rd86, 0;
	@%p9 bra 	$L__BB4_11;
$L__BB4_12:
	ret;

}


// ===== COMPILED SASS (sm_100) =====

	.target	sm_100

	.elftype	@"ET_EXEC"


//--------------------- .note.nv.tkinfo           --------------------------
	.section	.note.nv.tkinfo,"",@"SHT_NOTE"
	.sectionflags	@"SHF_NOTE_NV_TKINFO"
	.tkinfo
        /*0018*/ 	.word	0x00000002
        /*0030*/ 	.string	""
        /*0030*/ 	.string	"ptxas"
        /*0030*/ 	.string	"Cuda compilation tools, release 13.0, V13.0.88"
        /*0030*/ 	.string	"Build cuda_13.0.r13.0/compiler.36424714_0"
        /*0030*/ 	.string	"-arch sm_100 -m 64 "



//--------------------- .note.nv.cuinfo           --------------------------
	.section	.note.nv.cuinfo,"",@"SHT_NOTE"
	.sectionflags	@"SHF_NOTE_NV_CUINFO"
        /*0018*/ 	.short	0x0002
        /*001a*/ 	.short	0x0064
        /*001c*/ 	.short	0x0082
	.zero		2


//--------------------- .nv.info                  --------------------------
	.section	.nv.info,"",@"SHT_CUDA_INFO"
	.align	4


	//----- nvinfo : EIATTR_REGCOUNT
	.align		4
        /*0000*/ 	.byte	0x04, 0x2f
        /*0002*/ 	.short	(.L_1 - .L_0)
	.align		4
.L_0:
        /*0004*/ 	.word	index@(_Z4gemmPfS_S_iii)
        /*0008*/ 	.word	0x00000020


	//----- nvinfo : EIATTR_FRAME_SIZE
	.align		4
.L_1:
        /*000c*/ 	.byte	0x04, 0x11
        /*000e*/ 	.short	(.L_3 - .L_2)
	.align		4
.L_2:
        /*0010*/ 	.word	index@(_Z4gemmPfS_S_iii)
        /*0014*/ 	.word	0x00000000


	//----- nvinfo : EIATTR_REGCOUNT
	.align		4
.L_3:
        /*0018*/ 	.byte	0x04, 0x2f
        /*001a*/ 	.short	(.L_5 - .L_4)
	.align		4
.L_4:
        /*001c*/ 	.word	index@(_Z10Leaky_ReLUPfj)
        /*0020*/ 	.word	0x00000008


	//----- nvinfo : EIATTR_FRAME_SIZE
	.align		4
.L_5:
        /*0024*/ 	.byte	0x04, 0x11
        /*0026*/ 	.short	(.L_7 - .L_6)
	.align		4
.L_6:
        /*0028*/ 	.word	index@(_Z10Leaky_ReLUPfj)
        /*002c*/ 	.word	0x00000000


	//----- nvinfo : EIATTR_REGCOUNT
	.align		4
.L_7:
        /*0030*/ 	.byte	0x04, 0x2f
        /*0032*/ 	.short	(.L_9 - .L_8)
	.align		4
.L_8:
        /*0034*/ 	.word	index@(_Z6vecAddPdS_S_i)
        /*0038*/ 	.word	0x0000000e


	//----- nvinfo : EIATTR_FRAME_SIZE
	.align		4
.L_9:
        /*003c*/ 	.byte	0x04, 0x11
        /*003e*/ 	.short	(.L_11 - .L_10)
	.align		4
.L_10:
        /*0040*/ 	.word	index@(_Z6vecAddPdS_S_i)
        /*0044*/ 	.word	0x00000000


	//----- nvinfo : EIATTR_REGCOUNT
	.align		4
.L_11:
        /*0048*/ 	.byte	0x04, 0x2f
        /*004a*/ 	.short	(.L_13 - .L_12)
	.align		4
.L_12:
        /*004c*/ 	.word	index@(_Z9matrixAddPdS_S_ii)
        /*0050*/ 	.word	0x0000000c


	//----- nvinfo : EIATTR_FRAME_SIZE
	.align		4
.L_13:
        /*0054*/ 	.byte	0x04, 0x11
        /*0056*/ 	.short	(.L_15 - .L_14)
	.align		4
.L_14:
        /*0058*/ 	.word	index@(_Z9matrixAddPdS_S_ii)
        /*005c*/ 	.word	0x00000000


	//----- nvinfo : EIATTR_REGCOUNT
	.align		4
.L_15:
        /*0060*/ 	.byte	0x04, 0x2f
        /*0062*/ 	.short	(.L_17 - .L_16)
	.align		4
.L_16:
        /*0064*/ 	.word	index@(_Z3AddIfEvmPT_S1_)
        /*0068*/ 	.word	0x00000010


	//----- nvinfo : EIATTR_FRAME_SIZE
	.align		4
.L_17:
        /*006c*/ 	.byte	0x04, 0x11
        /*006e*/ 	.short	(.L_19 - .L_18)
	.align		4
.L_18:
        /*0070*/ 	.word	index@(_Z3AddIfEvmPT_S1_)
        /*0074*/ 	.word	0x00000000


	//----- nvinfo : EIATTR_MIN_STACK_SIZE
	.align		4
.L_19:
        /*0078*/ 	.byte	0x04, 0x12
        /*007a*/ 	.short	(.L_21 - .L_20)
	.align		4
.L_20:
        /*007c*/ 	.word	index@(_Z3AddIfEvmPT_S1_)
        /*0080*/ 	.word	0x00000000


	//----- nvinfo : EIATTR_MIN_STACK_SIZE
	.align		4
.L_21:
        /*0084*/ 	.byte	0x04, 0x12
        /*0086*/ 	.short	(.L_23 - .L_22)
	.align		4
.L_22:
        /*0088*/ 	.word	index@(_Z9matrixAddPdS_S_ii)
        /*008c*/ 	.word	0x00000000


	//----- nvinfo : EIATTR_MIN_STACK_SIZE
	.align		4
.L_23:
        /*0090*/ 	.byte	0x04, 0x12
        /*0092*/ 	.short	(.L_25 - .L_24)
	.align		4
.L_24:
        /*0094*/ 	.word	index@(_Z6vecAddPdS_S_i)
        /*0098*/ 	.word	0x00000000


	//----- nvinfo : EIATTR_MIN_STACK_SIZE
	.align		4
.L_25:
        /*009c*/ 	.byte	0x04, 0x12
        /*009e*/ 	.short	(.L_27 - .L_26)
	.align		4
.L_26:
        /*00a0*/ 	.word	index@(_Z10Leaky_ReLUPfj)
        /*00a4*/ 	.word	0x00000000


	//----- nvinfo : EIATTR_MIN_STACK_SIZE
	.align		4
.L_27:
        /*00a8*/ 	.byte	0x04, 0x12
        /*00aa*/ 	.short	(.L_29 - .L_28)
	.align		4
.L_28:
        /*00ac*/ 	.word	index@(_Z4gemmPfS_S_iii)
        /*00b0*/ 	.word	0x00000000
.L_29:


//--------------------- .nv.compat                --------------------------
	.section	.nv.compat,"",@"SHT_CUDA_COMPAT_INFO"
	.align	4
        /*0000*/ 	.byte	0x02, 0x09, 0x00, 0x00, 0x02, 0x02, 0x01, 0x00, 0x02, 0x05, 0x05, 0x00, 0x03, 0x07, 0x01, 0x01
        /*0010*/ 	.byte	0x02, 0x03, 0x00, 0x00, 0x02, 0x06, 0x01, 0x00, 0x04, 0x0b, 0x08, 0x00, 0x01, 0x00, 0x00, 0x00
        /*0020*/ 	.byte	0x00, 0x00, 0x00, 0x00


//--------------------- .nv.info._Z3AddIfEvmPT_S1_ --------------------------
	.section	.nv.info._Z3AddIfEvmPT_S1_,"",@"SHT_CUDA_INFO"
	.sectionflags	@""
	.align	4


	//----- nvinfo : EIATTR_CUDA_API_VERSION
	.align		4
        /*0000*/ 	.byte	0x04, 0x37
        /*0002*/ 	.short	(.L_31 - .L_30)
.L_30:
        /*0004*/ 	.word	0x00000082


	//----- nvinfo : EIATTR_KPARAM_INFO
	.align		4
.L_31:
        /*0008*/ 	.byte	0x04, 0x17
        /*000a*/ 	.short	(.L_33 - .L_32)
.L_32:
        /*000c*/ 	.word	0x00000000
        /*0010*/ 	.short	0x0002
        /*0012*/ 	.short	0x0010
        /*0014*/ 	.byte	0x00, 0xf5, 0x21, 0x00


	//----- nvinfo : EIATTR_KPARAM_INFO
	.align		4
.L_33:
        /*0018*/ 	.byte	0x04, 0x17
        /*001a*/ 	.short	(.L_35 - .L_34)
.L_34:
        /*001c*/ 	.word	0x00000000
        /*0020*/ 	.short	0x0001
        /*0022*/ 	.short	0x0008
        /*0024*/ 	.byte	0x00, 0xf5, 0x21, 0x00


	//----- nvinfo : EIATTR_KPARAM_INFO
	.align		4
.L_35:
        /*0028*/ 	.byte	0x04, 0x17
        /*002a*/ 	.short	(.L_37 - .L_36)
.L_36:
        /*002c*/ 	.word	0x00000000
        /*0030*/ 	.short	0x0000
        /*0032*/ 	.short	0x0000
        /*0034*/ 	.byte	0x00, 0xf0, 0x21, 0x00


	//----- nvinfo : EIATTR_SPARSE_MMA_MASK
	.align		4
.L_37:
        /*0038*/ 	.byte	0x03, 0x50
        /*003a*/ 	.short	0x0000


	//----- nvinfo : EIATTR_MAXREG_COUNT
	.align		4
        /*003c*/ 	.byte	0x03, 0x1b
        /*003e*/ 	.short	0x00ff


	//----- nvinfo : EIATTR_MERCURY_ISA_VERSION
	.align		4
        /*0040*/ 	.byte	0x03, 0x5f
        /*0042*/ 	.short	0x0101


	//----- nvinfo : EIATTR_VRC_CTA_INIT_COUNT
	.align		4
        /*0044*/ 	.byte	0x02, 0x4a
	.zero		1
	.zero		1


	//----- nvinfo : EIATTR_EXIT_INSTR_OFFSETS
	.align		4
        /*0048*/ 	.byte	0x04, 0x1c
        /*004a*/ 	.short	(.L_39 - .L_38)


	//   ....[0]....
.L_38:
        /*004c*/ 	.word	0x00000040


	//   ....[1]....
        /*0050*/ 	.word	0x00000670


	//   ....[2]....
        /*0054*/ 	.word	0x00000f00


	//   ....[3]....
        /*0058*/ 	.word	0x000013c0


	//   ....[4]....
        /*005c*/ 	.word	0x00001520


	//----- nvinfo : EIATTR_CBANK_PARAM_SIZE
	.align		4
.L_39:
        /*0060*/ 	.byte	0x03, 0x19
        /*0062*/ 	.short	0x0018


	//----- nvinfo : EIATTR_PARAM_CBANK
	.align		4
        /*0064*/ 	.byte	0x04, 0x0a
        /*0066*/ 	.short	(.L_41 - .L_40)
	.align		4
.L_40:
        /*0068*/ 	.word	index@(.nv.constant0._Z3AddIfEvmPT_S1_)
        /*006c*/ 	.short	0x0380
        /*006e*/ 	.short	0x0018


	//----- nvinfo : EIATTR_SW_WAR
	.align		4
.L_41:
        /*0070*/ 	.byte	0x04, 0x36
        /*0072*/ 	.short	(.L_43 - .L_42)
.L_42:
        /*0074*/ 	.word	0x00000008
.L_43:


//--------------------- .nv.info._Z9matrixAddPdS_S_ii --------------------------
	.section	.nv.info._Z9matrixAddPdS_S_ii,"",@"SHT_CUDA_INFO"
	.sectionflags	@""
	.align	4


	//----- nvinfo : EIATTR_CUDA_API_VERSION
	.align		4
        /*0000*/ 	.byte	0x04, 0x37
        /*0002*/ 	.short	(.L_45 - .L_44)
.L_44:
        /*0004*/ 	.word	0x00000082


	//----- nvinfo : EIATTR_KPARAM_INFO
	.align		4
.L_45:
        /*0008*/ 	.byte	0x04, 0x17
        /*000a*/ 	.short	(.L_47 - .L_46)
.L_46:
        /*000c*/ 	.word	0x00000000
        /*0010*/ 	.short	0x0004
        /*0012*/ 	.short	0x001c
        /*0014*/ 	.byte	0x00, 0xf0, 0x11, 0x00


	//----- nvinfo : EIATTR_KPARAM_INFO
	.align		4
.L_47:
        /*0018*/ 	.byte	0x04, 0x17
        /*001a*/ 	.short	(.L_49 - .L_48)
.L_48:
        /*001c*/ 	.word	0x00000000
        /*0020*/ 	.short	0x0003
        /*0022*/ 	.short	0x0018
        /*0024*/ 	.byte	0x00, 0xf0, 0x11, 0x00


	//----- nvinfo : EIATTR_KPARAM_INFO
	.align		4
.L_49:
        /*0028*/ 	.byte	0x04, 0x17
        /*002a*/ 	.short	(.L_51 - .L_50)
.L_50:
        /*002c*/ 	.word	0x00000000
        /*0030*/ 	.short	0x0002
        /*0032*/ 	.short	0x0010
        /*0034*/ 	.byte	0x00, 0xf5, 0x21, 0x00


	//----- nvinfo : EIATTR_KPARAM_INFO
	.align		4
.L_51:
        /*0038*/ 	.byte	0x04, 0x17
        /*003a*/ 	.short	(.L_53 - .L_52)
.L_52:
        /*003c*/ 	.word	0x00000000
        /*0040*/ 	.short	0x0001
        /*0042*/ 	.short	0x0008
        /*0044*/ 	.byte	0x00, 0xf5, 0x21, 0x00


	//----- nvinfo : EIATTR_KPARAM_INFO
	.align		4
.L_53:
        /*0048*/ 	.byte	0x04, 0x17
        /*004a*/ 	.short	(.L_55 - .L_54)
.L_54:
        /*004c*/ 	.word	0x00000000
        /*0050*/ 	.short	0x0000
        /*0052*/ 	.short	0x0000
        /*0054*/ 	.byte	0x00, 0xf5, 0x21, 0x00


	//----- nvinfo : EIATTR_SPARSE_MMA_MASK
	.align		4
.L_55:
        /*0058*/ 	.byte	0x03, 0x50
        /*005a*/ 	.short	0x0000


	//----- nvinfo : EIATTR_MAXREG_COUNT
	.align		4
        /*005c*/ 	.byte	0x03, 0x1b
        /*005e*/ 	.short	0x00ff


	//----- nvinfo : EIATTR_MERCURY_ISA_VERSION
	.align		4
        /*0060*/ 	.byte	0x03, 0x5f
        /*0062*/ 	.short	0x0101


	//----- nvinfo : EIATTR_VRC_CTA_INIT_COUNT
	.align		4
        /*0064*/ 	.byte	0x02, 0x4a
	.zero		1
	.zero		1


	//----- nvinfo : EIATTR_EXIT_INSTR_OFFSETS
	.align		4
        /*0068*/ 	.byte	0x04, 0x1c
        /*006a*/ 	.short	(.L_57 - .L_56)


	//   ....[0]....
.L_56:
        /*006c*/ 	.word	0x000000c0


	//   ....[1]....
        /*0070*/ 	.word	0x000001f0


	//----- nvinfo : EIATTR_CBANK_PARAM_SIZE
	.align		4
.L_57:
        /*0074*/ 	.byte	0x03, 0x19
        /*0076*/ 	.short	0x0020


	//----- nvinfo : EIATTR_PARAM_CBANK
	.align		4
        /*0078*/ 	.byte	0x04, 0x0a
        /*007a*/ 	.short	(.L_59 - .L_58)
	.align		4
.L_58:
        /*007c*/ 	.word	index@(.nv.constant0._Z9matrixAddPdS_S_ii)
        /*0080*/ 	.short	0x0380
        /*0082*/ 	.short	0x0020


	//----- nvinfo : EIATTR_SW_WAR
	.align		4
.L_59:
        /*0084*/ 	.byte	0x04, 0x36
        /*0086*/ 	.short	(.L_61 - .L_60)
.L_60:
        /*0088*/ 	.word	0x00000008
.L_61:


//--------------------- .nv.info._Z6vecAddPdS_S_i --------------------------
	.section	.nv.info._Z6vecAddPdS_S_i,"",@"SHT_CUDA_INFO"
	.sectionflags	@""
	.align	4


	//----- nvinfo : EIATTR_CUDA_API_VERSION
	.align		4
        /*0000*/ 	.byte	0x04, 0x37
        /*0002*/ 	.short	(.L_63 - .L_62)
.L_62:
        /*0004*/ 	.word	0x00000082


	//----- nvinfo : EIATTR_KPARAM_INFO
	.align		4
.L_63:
        /*0008*/ 	.byte	0x04, 0x17
        /*000a*/ 	.short	(.L_65 - .L_64)
.L_64:
        /*000c*/ 	.word	0x00000000
        /*0010*/ 	.short	0x0003
        /*0012*/ 	.short	0x0018
        /*0014*/ 	.byte	0x00, 0xf0, 0x11, 0x00


	//----- nvinfo : EIATTR_KPARAM_INFO
	.align		4
.L_65:
        /*0018*/ 	.byte	0x04, 0x17
        /*001a*/ 	.short	(.L_67 - .L_66)
.L_66:
        /*001c*/ 	.word	0x00000000
        /*0020*/ 	.short	0x0002
        /*0022*/ 	.short	0x0010
        /*0024*/ 	.byte	0x00, 0xf5, 0x21, 0x00


	//----- nvinfo : EIATTR_KPARAM_INFO
	.align		4
.L_67:
        /*0028*/ 	.byte	0x04, 0x17
        /*002a*/ 	.short	(.L_69 - .L_68)
.L_68:
        /*002c*/ 	.word	0x00000000
        /*0030*/ 	.short	0x0001
        /*0032*/ 	.short	0x0008
        /*0034*/ 	.byte	0x00, 0xf5, 0x21, 0x00


	//----- nvinfo : EIATTR_KPARAM_INFO
	.align		4
.L_69:
        /*0038*/ 	.byte	0x04, 0x17
        /*003a*/ 	.short	(.L_71 - .L_70)
.L_70:
        /*003c*/ 	.word	0x00000000
        /*0040*/ 	.short	0x0000
        /*0042*/ 	.short	0x0000
        /*0044*/ 	.byte	0x00, 0xf5, 0x21, 0x00


	//----- nvinfo : EIATTR_SPARSE_MMA_MASK
	.align		4
.L_71:
        /*0048*/ 	.byte	0x03, 0x50
        /*004a*/ 	.short	0x0000


	//----- nvinfo : EIATTR_MAXREG_COUNT
	.align		4
        /*004c*/ 	.byte	0x03, 0x1b
        /*004e*/ 	.short	0x00ff


	//----- nvinfo : EIATTR_MERCURY_ISA_VERSION
	.align		4
        /*0050*/ 	.byte	0x03, 0x5f
        /*0052*/ 	.short	0x0101


	//----- nvinfo : EIATTR_VRC_CTA_INIT_COUNT
	.align		4
        /*0054*/ 	.byte	0x02, 0x4a
	.zero		1
	.zero		1


	//----- nvinfo : EIATTR_EXIT_INSTR_OFFSETS
	.align		4
        /*0058*/ 	.byte	0x04, 0x1c
        /*005a*/ 	.short	(.L_73 - .L_72)


	//   ....[0]....
.L_72:
        /*005c*/ 	.word	0x00000070


	//   ....[1]....
        /*0060*/ 	.word	0x00000130


	//----- nvinfo : EIATTR_CBANK_PARAM_SIZE
	.align		4
.L_73:
        /*0064*/ 	.byte	0x03, 0x19
        /*0066*/ 	.short	0x001c


	//----- nvinfo : EIATTR_PARAM_CBANK
	.align		4
        /*0068*/ 	.byte	0x04, 0x0a
        /*006a*/ 	.short	(.L_75 - .L_74)
	.align		4
.L_74:
        /*006c*/ 	.word	index@(.nv.constant0._Z6vecAddPdS_S_i)
        /*0070*/ 	.short	0x0380
        /*0072*/ 	.short	0x001c


	//----- nvinfo : EIATTR_SW_WAR
	.align		4
.L_75:
        /*0074*/ 	.byte	0x04, 0x36
        /*0076*/ 	.short	(.L_77 - .L_76)
.L_76:
        /*0078*/ 	.word	0x00000008
.L_77:


//--------------------- .nv.info._Z10Leaky_ReLUPfj --------------------------
	.section	.nv.info._Z10Leaky_ReLUPfj,"",@"SHT_CUDA_INFO"
	.sectionflags	@""
	.align	4


	//----- nvinfo : EIATTR_CUDA_API_VERSION
	.align		4
        /*0000*/ 	.byte	0x04, 0x37
        /*0002*/ 	.short	(.L_79 - .L_78)
.L_78:
        /*0004*/ 	.word	0x00000082


	//----- nvinfo : EIATTR_KPARAM_INFO
	.align		4
.L_79:
        /*0008*/ 	.byte	0x04, 0x17
        /*000a*/ 	.short	(.L_81 - .L_80)
.L_80:
        /*000c*/ 	.word	0x00000000
        /*0010*/ 	.short	0x0001
        /*0012*/ 	.short	0x0008
        /*0014*/ 	.byte	0x00, 0xf0, 0x11, 0x00


	//----- nvinfo : EIATTR_KPARAM_INFO
	.align		4
.L_81:
        /*0018*/ 	.byte	0x04, 0x17
        /*001a*/ 	.short	(.L_83 - .L_82)
.L_82:
        /*001c*/ 	.word	0x00000000
        /*0020*/ 	.short	0x0000
        /*0022*/ 	.short	0x0000
        /*0024*/ 	.byte	0x00, 0xf5, 0x21, 0x00


	//----- nvinfo : EIATTR_SPARSE_MMA_MASK
	.align		4
.L_83:
        /*0028*/ 	.byte	0x03, 0x50
        /*002a*/ 	.short	0x0000


	//----- nvinfo : EIATTR_MAXREG_COUNT
	.align		4
        /*002c*/ 	.byte	0x03, 0x1b
        /*002e*/ 	.short	0x00ff


	//----- nvinfo : EIATTR_MERCURY_ISA_VERSION
	.align		4
        /*0030*/ 	.byte	0x03, 0x5f
        /*0032*/ 	.short	0x0101


	//----- nvinfo : EIATTR_VRC_CTA_INIT_COUNT
	.align		4
        /*0034*/ 	.byte	0x02, 0x4a
	.zero		1
	.zero		1


	//----- nvinfo : EIATTR_EXIT_INSTR_OFFSETS
	.align		4
        /*0038*/ 	.byte	0x04, 0x1c
        /*003a*/ 	.short	(.L_85 - .L_84)


	//   ....[0]....
.L_84:
        /*003c*/ 	.word	0x00000070


	//   ....[1]....
        /*0040*/ 	.word	0x00000120


	//----- nvinfo : EIATTR_CBANK_PARAM_SIZE
	.align		4
.L_85:
        /*0044*/ 	.byte	0x03, 0x19
        /*0046*/ 	.short	0x000c


	//----- nvinfo : EIATTR_PARAM_CBANK
	.align		4
        /*0048*/ 	.byte	0x04, 0x0a
        /*004a*/ 	.short	(.L_87 - .L_86)
	.align		4
.L_86:
        /*004c*/ 	.word	index@(.nv.constant0._Z10Leaky_ReLUPfj)
        /*0050*/ 	.short	0x0380
        /*0052*/ 	.short	0x000c


	//----- nvinfo : EIATTR_SW_WAR
	.align		4
.L_87:
        /*0054*/ 	.byte	0x04, 0x36
        /*0056*/ 	.short	(.L_89 - .L_88)
.L_88:
        /*0058*/ 	.word	0x00000008
.L_89:


//--------------------- .nv.info._Z4gemmPfS_S_iii --------------------------
	.section	.nv.info._Z4gemmPfS_S_iii,"",@"SHT_CUDA_INFO"
	.sectionflags	@""
	.align	4


	//----- nvinfo : EIATTR_CUDA_API_VERSION
	.align		4
        /*0000*/ 	.byte	0x04, 0x37
        /*0002*/ 	.short	(.L_91 - .L_90)
.L_90:
        /*0004*/ 	.word	0x00000082


	//----- nvinfo : EIATTR_KPARAM_INFO
	.align		4
.L_91:
        /*0008*/ 	.byte	0x04, 0x17
        /*000a*/ 	.short	(.L_93 - .L_92)
.L_92:
        /*000c*/ 	.word	0x00000000
        /*0010*/ 	.short	0x0005
        /*0012*/ 	.short	0x0020
        /*0014*/ 	.byte	0x00, 0xf0, 0x11, 0x00


	//----- nvinfo : EIATTR_KPARAM_INFO
	.align		4
.L_93:
        /*0018*/ 	.byte	0x04, 0x17
        /*001a*/ 	.short	(.L_95 - .L_94)
.L_94:
        /*001c*/ 	.word	0x00000000
        /*0020*/ 	.short	0x0004
        /*0022*/ 	.short	0x001c
        /*0024*/ 	.byte	0x00, 0xf0, 0x11, 0x00


	//----- nvinfo : EIATTR_KPARAM_INFO
	.align		4
.L_95:
        /*0028*/ 	.byte	0x04, 0x17
        /*002a*/ 	.short	(.L_97 - .L_96)
.L_96:
        /*002c*/ 	.word	0x00000000
        /*0030*/ 	.short	0x0003
        /*0032*/ 	.short	0x0018
        /*0034*/ 	.byte	0x00, 0xf0, 0x11, 0x00


	//----- nvinfo : EIATTR_KPARAM_INFO
	.align		4
.L_97:
        /*0038*/ 	.byte	0x04, 0x17
        /*003a*/ 	.short	(.L_99 - .L_98)
.L_98:
        /*003c*/ 	.word	0x00000000
        /*0040*/ 	.short	0x0002
        /*0042*/ 	.short	0x0010
        /*0044*/ 	.byte	0x00, 0xf5, 0x21, 0x00


	//----- nvinfo : EIATTR_KPARAM_INFO
	.align		4
.L_99:
        /*0048*/ 	.byte	0x04, 0x17
        /*004a*/ 	.short	(.L_101 - .L_100)
.L_100:
        /*004c*/ 	.word	0x00000000
        /*0050*/ 	.short	0x0001
        /*0052*/ 	.short	0x0008
        /*0054*/ 	.byte	0x00, 0xf5, 0x21, 0x00


	//----- nvinfo : EIATTR_KPARAM_INFO
	.align		4
.L_101:
        /*0058*/ 	.byte	0x04, 0x17
        /*005a*/ 	.short	(.L_103 - .L_102)
.L_102:
        /*005c*/ 	.word	0x00000000
        /*0060*/ 	.short	0x0000
        /*0062*/ 	.short	0x0000
        /*0064*/ 	.byte	0x00, 0xf5, 0x21, 0x00


	//----- nvinfo : EIATTR_SPARSE_MMA_MASK
	.align		4
.L_103:
        /*0068*/ 	.byte	0x03, 0x50
        /*006a*/ 	.short	0x0000


	//----- nvinfo : EIATTR_MAXREG_COUNT
	.align		4
        /*006c*/ 	.byte	0x03, 0x1b
        /*006e*/ 	.short	0x00ff


	//----- nvinfo : EIATTR_MERCURY_ISA_VERSION
	.align		4
        /*0070*/ 	.byte	0x03, 0x5f
        /*0072*/ 	.short	0x0101


	//----- nvinfo : EIATTR_VRC_CTA_INIT_COUNT
	.align		4
        /*0074*/ 	.byte	0x02, 0x4a
	.zero		1
	.zero		1


	//----- nvinfo : EIATTR_EXIT_INSTR_OFFSETS
	.align		4
        /*0078*/ 	.byte	0x04, 0x1c
        /*007a*/ 	.short	(.L_105 - .L_104)


	//   ....[0]....
.L_104:
        /*007c*/ 	.word	0x000000f0


	//   ....[1]....
        /*0080*/ 	.word	0x00000cf0


	//----- nvinfo : EIATTR_CBANK_PARAM_SIZE
	.align		4
.L_105:
        /*0084*/ 	.byte	0x03, 0x19
        /*0086*/ 	.short	0x0024


	//----- nvinfo : EIATTR_PARAM_CBANK
	.align		4
        /*0088*/ 	.byte	0x04, 0x0a
        /*008a*/ 	.short	(.L_107 - .L_106)
	.align		4
.L_106:
        /*008c*/ 	.word	index@(.nv.constant0._Z4gemmPfS_S_iii)
        /*0090*/ 	.short	0x0380
        /*0092*/ 	.short	0x0024


	//----- nvinfo : EIATTR_SW_WAR
	.align		4
.L_107:
        /*0094*/ 	.byte	0x04, 0x36
        /*0096*/ 	.short	(.L_109 - .L_108)
.L_108:
        /*0098*/ 	.word	0x00000008
.L_109:


//--------------------- .nv.callgraph             --------------------------
	.section	.nv.callgraph,"",@"SHT_CUDA_CALLGRAPH"
	.align	4
	.sectionentsize	8
	.align		4
        /*0000*/ 	.word	0x00000000
	.align		4
        /*0004*/ 	.word	0xffffffff
	.align		4
        /*0008*/ 	.word	0x00000000
	.align		4
        /*000c*/ 	.word	0xfffffffe
	.align		4
        /*0010*/ 	.word	0x00000000
	.align		4
        /*0014*/ 	.word	0xfffffffd
	.align		4
        /*0018*/ 	.word	0x00000000
	.align		4
        /*001c*/ 	.word	0xfffffffc


//--------------------- .text._Z3AddIfEvmPT_S1_   --------------------------
	.section	.text._Z3AddIfEvmPT_S1_,"ax",@progbits
	.align	128
        .global         _Z3AddIfEvmPT_S1_
        .type           _Z3AddIfEvmPT_S1_,@function
        .size           _Z3AddIfEvmPT_S1_,(.L_x_15 - _Z3AddIfEvmPT_S1_)
        .other          _Z3AddIfEvmPT_S1_,@"STO_CUDA_ENTRY STV_DEFAULT"
_Z3AddIfEvmPT_S1_:
.text._Z3AddIfEvmPT_S1_:
[----:B------:R-:W-:Y:S01]  /*0000*/  LDC R1, c[0x0][0x37c] ;  /* 0x0000df00ff017b82 */ /* 0x000fe20000000800 */
[----:B------:R-:W0:Y:S02]  /*0010*/  LDCU.64 UR8, c[0x0][0x380] ;  /* 0x00007000ff0877ac */ /* 0x000e240008000a00 */
[----:B0-----:R-:W-:-:S04]  /*0020*/  ISETP.NE.U32.AND P0, PT, RZ, UR8, PT ;  /* 0x00000008ff007c0c */ /* 0x001fc8000bf05070 */
[----:B------:R-:W-:-:S13]  /*0030*/  ISETP.NE.AND.EX P0, PT, RZ, UR9, PT, P0 ;  /* 0x00000009ff007c0c */ /* 0x000fda000bf05300 */
[----:B------:R-:W-:Y:S05]  /*0040*/  @!P0 EXIT ;  /* 0x000000000000894d */ /* 0x000fea0003800000 */
[----:B------:R-:W-:Y:S02]  /*0050*/  UISETP.GE.U32.AND UP0, UPT, UR8, 0x10, UPT ;  /* 0x000000100800788c */ /* 0x000fe4000bf06070 */
[----:B------:R-:W-:Y:S02]  /*0060*/  ULOP3.LUT UR17, UR8, 0xf, URZ, 0xc0, !UPT ;  /* 0x0000000f08117892 */ /* 0x000fe4000f8ec0ff */
[----:B------:R-:W-:Y:S01]  /*0070*/  UISETP.GE.U32.AND.EX UP0, UPT, UR9, URZ, UPT, UP0 ;  /* 0x000000ff0900728c */ /* 0x000fe2000bf06100 */
[----:B------:R-:W-:Y:S01]  /*0080*/  UMOV UR4, URZ ;  /* 0x000000ff00047c82 */ /* 0x000fe20008000000 */
[----:B------:R-:W-:Y:S02]  /*0090*/  UMOV UR6, URZ ;  /* 0x000000ff00067c82 */ /* 0x000fe40008000000 */
[----:B------:R-:W-:Y:S01]  /*00a0*/  ISETP.NE.U32.AND P0, PT, RZ, UR17, PT ;  /* 0x00000011ff007c0c */ /* 0x000fe2000bf05070 */
[----:B------:R-:W0:Y:S03]  /*00b0*/  LDCU.64 UR14, c[0x0][0x358] ;  /* 0x00006b00ff0e77ac */ /* 0x000e260008000a00 */
[----:B------:R-:W-:Y:S01]  /*00c0*/  ISETP.NE.AND.EX P0, PT, RZ, RZ, PT, P0 ;  /* 0x000000ffff00720c */ /* 0x000fe20003f05300 */
[----:B------:R-:W-:-:S12]  /*00d0*/  BRA.U !UP0, `(.L_x_0) ;  /* 0x0000000508647547 */ /* 0x000fd8000b800000 */
[----:B------:R-:W1:Y:S01]  /*00e0*/  LDCU.64 UR10, c[0x0][0x390] ;  /* 0x00007200ff0a77ac */ /* 0x000e620008000a00 */
[----:B------:R-:W2:Y:S01]  /*00f0*/  LDCU.64 UR12, c[0x0][0x388] ;  /* 0x00007100ff0c77ac */ /* 0x000ea20008000a00 */
[----:B------:R-:W3:Y:S01]  /*0100*/  LDCU UR6, c[0x0][0x384] ;  /* 0x00007080ff0677ac */ /* 0x000ee20008000800 */
[----:B------:R-:W-:Y:S02]  /*0110*/  ULOP3.LUT UR4, UR8, 0xfffffff0, URZ, 0xc0, !UPT ;  /* 0xfffffff008047892 */ /* 0x000fe4000f8ec0ff */
[----:B-1----:R-:W-:Y:S02]  /*0120*/  UIADD3 UR9, UP0, UPT, UR10, 0x20, URZ ;  /* 0x000000200a097890 */ /* 0x002fe4000ff1e0ff */
[----:B--2---:R-:W-:Y:S02]  /*0130*/  UIADD3 UR5, UP1, UPT, UR12, 0x20, URZ ;  /* 0x000000200c057890 */ /* 0x004fe4000ff3e0ff */
[----:B------:R-:W-:Y:S02]  /*0140*/  UIADD3.X UR10, UPT, UPT, URZ, UR11, URZ, UP0, !UPT ;  /* 0x0000000bff0a7290 */ /* 0x000fe400087fe4ff */
[----:B------:R-:W-:Y:S01]  /*0150*/  MOV R0, UR9 ;  /* 0x0000000900007c02 */ /* 0x000fe20008000f00 */
[----:B------:R-:W-:Y:S01]  /*0160*/  UIADD3.X UR7, UPT, UPT, URZ, UR13, URZ, UP1, !UPT ;  /* 0x0000000dff077290 */ /* 0x000fe20008ffe4ff */
[----:B------:R-:W-:Y:S01]  /*0170*/  MOV R2, UR5 ;  /* 0x0000000500027c02 */ /* 0x000fe20008000f00 */
[----:B------:R-:W-:Y:S01]  /*0180*/  UMOV UR5, UR4 ;  /* 0x0000000400057c82 */ /* 0x000fe20008000000 */
[----:B------:R-:W-:-:S03]  /*0190*/  IMAD.U32 R7, RZ, RZ, UR10 ;  /* 0x0000000aff077e24 */ /* 0x000fc6000f8e00ff */
[----:B------:R-:W-:Y:S01]  /*01a0*/  MOV R3, UR7 ;  /* 0x0000000700037c02 */ /* 0x000fe20008000f00 */
[----:B---3--:R-:W-:-:S06]  /*01b0*/  UMOV UR7, UR6 ;  /* 0x0000000600077c82 */ /* 0x008fcc0008000000 */
.L_x_1:
[----:B-1----:R-:W-:Y:S01]  /*01c0*/  IMAD.MOV.U32 R4, RZ, RZ, R0 ;  /* 0x000000ffff047224 */ /* 0x002fe200078e0000 */
[----:B------:R-:W-:Y:S01]  /*01d0*/  MOV R5, R7 ;  /* 0x0000000700057202 */ /* 0x000fe20000000f00 */
[----:B0-----:R-:W2:Y:S04]  /*01e0*/  LDG.E R0, desc[UR14][R2.64+-0x20] ;  /* 0xffffe00e02007981 */ /* 0x001ea8000c1e1900 */
[----:B------:R-:W2:Y:S04]  /*01f0*/  LDG.E R7, desc[UR14][R4.64+-0x20] ;  /* 0xffffe00e04077981 */ /* 0x000ea8000c1e1900 */
[----:B------:R-:W3:Y:S04]  /*0200*/  LDG.E R9, desc[UR14][R4.64+-0x1c] ;  /* 0xffffe40e04097981 */ /* 0x000ee8000c1e1900 */
[----:B------:R-:W4:Y:S04]  /*0210*/  LDG.E R11, desc[UR14][R4.64+-0x18] ;  /* 0xffffe80e040b7981 */ /* 0x000f28000c1e1900 */
[----:B------:R-:W5:Y:S01]  /*0220*/  LDG.E R13, desc[UR14][R4.64+-0x14] ;  /* 0xffffec0e040d7981 */ /* 0x000f62000c1e1900 */
[----:B--2---:R-:W-:-:S05]  /*0230*/  FADD R7, R0, R7 ;  /* 0x0000000700077221 */ /* 0x004fca0000000000 */
[----:B------:R0:W-:Y:S04]  /*0240*/  STG.E desc[UR14][R4.64+-0x20], R7 ;  /* 0xffffe00704007986 */ /* 0x0001e8000c10190e */
[----:B------:R-:W3:Y:S04]  /*0250*/  LDG.E R0, desc[UR14][R2.64+-0x1c] ;  /* 0xffffe40e02007981 */ /* 0x000ee8000c1e1900 */
[----:B0-----:R-:W2:Y:S01]  /*0260*/  LDG.E R7, desc[UR14][R4.64+-0x10] ;  /* 0xfffff00e04077981 */ /* 0x001ea2000c1e1900 */
[----:B---3--:R-:W-:-:S05]  /*0270*/  FADD R9, R0, R9 ;  /* 0x0000000900097221 */ /* 0x008fca0000000000 */
[----:B------:R0:W-:Y:S04]  /*0280*/  STG.E desc[UR14][R4.64+-0x1c], R9 ;  /* 0xffffe40904007986 */ /* 0x0001e8000c10190e */
[----:B------:R-:W4:Y:S04]  /*0290*/  LDG.E R0, desc[UR14][R2.64+-0x18] ;  /* 0xffffe80e02007981 */ /* 0x000f28000c1e1900 */
[----:B0-----:R-:W3:Y:S01]  /*02a0*/  LDG.E R9, desc[UR14][R4.64+-0xc] ;  /* 0xfffff40e04097981 */ /* 0x001ee2000c1e1900 */
[----:B----4-:R-:W-:-:S05]  /*02b0*/  FADD R11, R0, R11 ;  /* 0x0000000b000b7221 */ /* 0x010fca0000000000 */
[----:B------:R0:W-:Y:S04]  /*02c0*/  STG.E desc[UR14][R4.64+-0x18], R11 ;  /* 0xffffe80b04007986 */ /* 0x0001e8000c10190e */
[----:B------:R-:W5:Y:S04]  /*02d0*/  LDG.E R0, desc[UR14][R2.64+-0x14] ;  /* 0xffffec0e02007981 */ /* 0x000f68000c1e1900 */
[----:B0-----:R-:W4:Y:S01]  /*02e0*/  LDG.E R11, desc[UR14][R4.64+-0x8] ;  /* 0xfffff80e040b7981 */ /* 0x001f22000c1e1900 */
[----:B-----5:R-:W-:-:S05]  /*02f0*/  FADD R13, R0, R13 ;  /* 0x0000000d000d7221 */ /* 0x020fca0000000000 */
[----:B------:R0:W-:Y:S04]  /*0300*/  STG.E desc[UR14][R4.64+-0x14], R13 ;  /* 0xffffec0d04007986 */ /* 0x0001e8000c10190e */
[----:B------:R-:W2:Y:S04]  /*0310*/  LDG.E R0, desc[UR14][R2.64+-0x10] ;  /* 0xfffff00e02007981 */ /* 0x000ea8000c1e1900 */
[----:B0-----:R-:W5:Y:S01]  /*0320*/  LDG.E R13, desc[UR14][R4.64+-0x4] ;  /* 0xfffffc0e040d7981 */ /* 0x001f62000c1e1900 */
        /* <DEDUP_REMOVED lines=34> */
[----:B------:R-:W3:Y:S02]  /*0550*/  LDG.E R0, desc[UR14][R2.64+0x14] ;  /* 0x0000140e02007981 */ /* 0x000ee4000c1e1900 */
[----:B---3--:R-:W-:-:S05]  /*0560*/  FADD R9, R0, R9 ;  /* 0x0000000900097221 */ /* 0x008fca0000000000 */
[----:B------:R1:W-:Y:S04]  /*0570*/  STG.E desc[UR14][R4.64+0x14], R9 ;  /* 0x0000140904007986 */ /* 0x0003e8000c10190e */
[----:B------:R-:W4:Y:S02]  /*0580*/  LDG.E R0, desc[UR14][R2.64+0x18] ;  /* 0x0000180e02007981 */ /* 0x000f24000c1e1900 */
[----:B----4-:R-:W-:-:S05]  /*0590*/  FADD R11, R0, R11 ;  /* 0x0000000b000b7221 */ /* 0x010fca0000000000 */
[----:B------:R1:W-:Y:S04]  /*05a0*/  STG.E desc[UR14][R4.64+0x18], R11 ;  /* 0x0000180b04007986 */ /* 0x0003e8000c10190e */
[----:B------:R2:W5:Y:S01]  /*05b0*/  LDG.E R0, desc[UR14][R2.64+0x1c] ;  /* 0x00001c0e02007981 */ /* 0x000562000c1e1900 */
[----:B------:R-:W-:-:S04]  /*05c0*/  UIADD3 UR5, UP0, UPT, UR5, -0x10, URZ ;  /* 0xfffffff005057890 */ /* 0x000fc8000ff1e0ff */
[----:B------:R-:W-:Y:S02]  /*05d0*/  UIADD3.X UR7, UPT, UPT, UR7, -0x1, URZ, UP0, !UPT ;  /* 0xffffffff07077890 */ /* 0x000fe400087fe4ff */
[----:B------:R-:W-:-:S04]  /*05e0*/  UISETP.NE.U32.AND UP0, UPT, UR5, URZ, UPT ;  /* 0x000000ff0500728c */ /* 0x000fc8000bf05070 */
[----:B------:R-:W-:Y:S01]  /*05f0*/  UISETP.NE.AND.EX UP0, UPT, UR7, URZ, UPT, UP0 ;  /* 0x000000ff0700728c */ /* 0x000fe2000bf05300 */
[----:B--2---:R-:W-:-:S04]  /*0600*/  IADD3 R2, P2, PT, R2, 0x40, RZ ;  /* 0x0000004002027810 */ /* 0x004fc80007f5e0ff */
[----:B------:R-:W-:Y:S01]  /*0610*/  IADD3.X R3, PT, PT, RZ, R3, RZ, P2, !PT ;  /* 0x00000003ff037210 */ /* 0x000fe200017fe4ff */
[----:B-----5:R-:W-:-:S05]  /*0620*/  FADD R13, R0, R13 ;  /* 0x0000000d000d7221 */ /* 0x020fca0000000000 */
[----:B------:R1:W-:Y:S01]  /*0630*/  STG.E desc[UR14][R4.64+0x1c], R13 ;  /* 0x00001c0d04007986 */ /* 0x0003e2000c10190e */
[----:B------:R-:W-:-:S05]  /*0640*/  IADD3 R0, P1, PT, R4, 0x40, RZ ;  /* 0x0000004004007810 */ /* 0x000fca0007f3e0ff */
[----:B0-----:R-:W-:Y:S01]  /*0650*/  IMAD.X R7, RZ, RZ, R5, P1 ;  /* 0x000000ffff077224 */ /* 0x001fe200008e0605 */
[----:B------:R-:W-:Y:S07]  /*0660*/  BRA.U UP0, `(.L_x_1) ;  /* 0xfffffff900d47547 */ /* 0x000fee000b83ffff */
.L_x_0:
[----:B0-----:R-:W-:Y:S05]  /*0670*/  @!P0 EXIT ;  /* 0x000000000000894d */ /* 0x001fea0003800000 */
[----:B------:R-:W-:Y:S02]  /*0680*/  UISETP.GE.U32.AND UP0, UPT, UR17, 0x8, UPT ;  /* 0x000000081100788c */ /* 0x000fe4000bf06070 */
[----:B------:R-:W-:Y:S02]  /*0690*/  ULOP3.LUT UR16, UR8, 0x7, URZ, 0xc0, !UPT ;  /* 0x0000000708107892 */ /* 0x000fe4000f8ec0ff */
[----:B------:R-:W-:-:S04]  /*06a0*/  UISETP.GE.U32.AND.EX UP0, UPT, URZ, URZ, UPT, UP0 ;  /* 0x000000ffff00728c */ /* 0x000fc8000bf06100 */
[----:B------:R-:W-:-:S04]  /*06b0*/  ISETP.NE.U32.AND P0, PT, RZ, UR16, PT ;  /* 0x00000010ff007c0c */ /* 0x000fc8000bf05070 */
[----:B------:R-:W-:Y:S01]  /*06c0*/  ISETP.NE.AND.EX P0, PT, RZ, RZ, PT, P0 ;  /* 0x000000ffff00720c */ /* 0x000fe20003f05300 */
[----:B------:R-:W-:-:S12]  /*06d0*/  BRA.U !UP0, `(.L_x_2) ;  /* 0x0000000908087547 */ /* 0x000fd8000b800000 */
[----:B------:R-:W0:Y:S01]  /*06e0*/  LDCU.64 UR12, c[0x0][0x388] ;  /* 0x00007100ff0c77ac */ /* 0x000e220008000a00 */
[----:B------:R-:W2:Y:S01]  /*06f0*/  LDCU.64 UR10, c[0x0][0x390] ;  /* 0x00007200ff0a77ac */ /* 0x000ea20008000a00 */
[----:B------:R-:W-:Y:S02]  /*0700*/  USHF.L.U32 UR7, UR4, 0x2, URZ ;  /* 0x0000000204077899 */ /* 0x000fe400080006ff */
[----:B------:R-:W-:Y:S02]  /*0710*/  USHF.L.U64.HI UR9, UR4, 0x2, UR6 ;  /* 0x0000000204097899 */ /* 0x000fe40008010206 */
[----:B0-----:R-:W-:Y:S02]  /*0720*/  UIADD3 UR5, UP0, UPT, UR7, UR12, URZ ;  /* 0x0000000c07057290 */ /* 0x001fe4000ff1e0ff */
[----:B--2---:R-:W-:Y:S02]  /*0730*/  UIADD3 UR17, UP1, UPT, UR7, UR10, URZ ;  /* 0x0000000a07117290 */ /* 0x004fe4000ff3e0ff */
[----:B------:R-:W-:-:S02]  /*0740*/  UIADD3.X UR6, UPT, UPT, UR9, UR13, URZ, UP0, !UPT ;  /* 0x0000000d09067290 */ /* 0x000fc400087fe4ff */
[----:B-1----:R-:W-:Y:S01]  /*0750*/  MOV R4, UR5 ;  /* 0x0000000500047c02 */ /* 0x002fe20008000f00 */
[----:B------:R-:W-:Y:S01]  /*0760*/  UIADD3.X UR18, UPT, UPT, UR9, UR11, URZ, UP1, !UPT ;  /* 0x0000000b09127290 */ /* 0x000fe20008ffe4ff */
[----:B------:R-:W-:Y:S02]  /*0770*/  IMAD.U32 R2, RZ, RZ, UR17 ;  /* 0x00000011ff027e24 */ /* 0x000fe4000f8e00ff */
[----:B------:R-:W-:-:S03]  /*0780*/  MOV R5, UR6 ;  /* 0x0000000600057c02 */ /* 0x000fc60008000f00 */
[----:B------:R-:W-:Y:S02]  /*0790*/  MOV R3, UR18 ;  /* 0x0000001200037c02 */ /* 0x000fe40008000f00 */
[----:B------:R0:W2:Y:S04]  /*07a0*/  LDG.E R0, desc[UR14][R4.64] ;  /* 0x0000000e04007981 */ /* 0x0000a8000c1e1900 */
[----:B------:R-:W2:Y:S01]  /*07b0*/  LDG.E R9, desc[UR14][R2.64] ;  /* 0x0000000e02097981 */ /* 0x000ea2000c1e1900 */
[----:B------:R-:W-:-:S04]  /*07c0*/  UIADD3 UR5, UP0, UPT, UR7, 0x4, URZ ;  /* 0x0000000407057890 */ /* 0x000fc8000ff1e0ff */
[----:B------:R-:W-:Y:S02]  /*07d0*/  UIADD3.X UR6, UPT, UPT, URZ, UR9, URZ, UP0, !UPT ;  /* 0x00000009ff067290 */ /* 0x000fe400087fe4ff */
[----:B------:R-:W-:Y:S02]  /*07e0*/  ULOP3.LUT UR5, UR5, 0xfffffffc, URZ, 0xc0, !UPT ;  /* 0xfffffffc05057892 */ /* 0x000fe4000f8ec0ff */
[----:B------:R-:W-:Y:S02]  /*07f0*/  ULOP3.LUT UR6, UR6, 0x3, URZ, 0xc0, !UPT ;  /* 0x0000000306067892 */ /* 0x000fe4000f8ec0ff */
[----:B------:R-:W-:Y:S02]  /*0800*/  UIADD3 UR17, UP0, UPT, UR5, UR12, URZ ;  /* 0x0000000c05117290 */ /* 0x000fe4000ff1e0ff */
[----:B------:R-:W-:Y:S02]  /*0810*/  UIADD3 UR5, UP1, UPT, UR5, UR10, URZ ;  /* 0x0000000a05057290 */ /* 0x000fe4000ff3e0ff */
[----:B------:R-:W-:-:S02]  /*0820*/  UIADD3.X UR18, UPT, UPT, UR6, UR13, URZ, UP0, !UPT ;  /* 0x0000000d06127290 */ /* 0x000fc400087fe4ff */
[----:B------:R-:W-:Y:S01]  /*0830*/  UIADD3.X UR6, UPT, UPT, UR6, UR11, URZ, UP1, !UPT ;  /* 0x0000000b06067290 */ /* 0x000fe20008ffe4ff */
[----:B------:R-:W-:Y:S01]  /*0840*/  IMAD.U32 R6, RZ, RZ, UR17 ;  /* 0x00000011ff067e24 */ /* 0x000fe2000f8e00ff */
[----:B0-----:R-:W-:Y:S02]  /*0850*/  MOV R4, UR5 ;  /* 0x0000000500047c02 */ /* 0x001fe40008000f00 */
[----:B------:R-:W-:Y:S02]  /*0860*/  MOV R7, UR18 ;  /* 0x0000001200077c02 */ /* 0x000fe40008000f00 */
[----:B------:R-:W-:Y:S02]  /*0870*/  IMAD.U32 R5, RZ, RZ, UR6 ;  /* 0x00000006ff057e24 */ /* 0x000fe4000f8e00ff */
[----:B--2---:R-:W-:-:S05]  /*0880*/  FADD R9, R0, R9 ;  /* 0x0000000900097221 */ /* 0x004fca0000000000 */
[----:B------:R0:W-:Y:S04]  /*0890*/  STG.E desc[UR14][R2.64], R9 ;  /* 0x0000000902007986 */ /* 0x0001e8000c10190e */
[----:B------:R-:W2:Y:S04]  /*08a0*/  LDG.E R6, desc[UR14][R6.64] ;  /* 0x0000000e06067981 */ /* 0x000ea8000c1e1900 */
        /* <DEDUP_REMOVED lines=9> */
[----:B------:R-:W-:Y:S02]  /*0940*/  MOV R8, UR17 ;  /* 0x0000001100087c02 */ /* 0x000fe40008000f00 */
[----:B0-----:R-:W-:Y:S01]  /*0950*/  MOV R2, UR5 ;  /* 0x0000000500027c02 */ /* 0x001fe20008000f00 */
[----:B------:R-:W-:Y:S02]  /*0960*/  IMAD.U32 R9, RZ, RZ, UR18 ;  /* 0x00000012ff097e24 */ /* 0x000fe4000f8e00ff */
[----:B------:R-:W-:Y:S01]  /*0970*/  MOV R3, UR6 ;  /* 0x0000000600037c02 */ /* 0x000fe20008000f00 */
        /* <DEDUP_REMOVED lines=12> */
[----:B------:R-:W-:Y:S01]  /*0a40*/  MOV R6, UR17 ;  /* 0x0000001100067c02 */ /* 0x000fe20008000f00 */
[----:B0-----:R-:W-:Y:S02]  /*0a50*/  IMAD.U32 R4, RZ, RZ, UR5 ;  /* 0x00000005ff047e24 */ /* 0x001fe4000f8e00ff */
[----:B------:R-:W-:Y:S02]  /*0a60*/  MOV R7, UR18 ;  /* 0x0000001200077c02 */ /* 0x000fe40008000f00 */
        /* <DEDUP_REMOVED lines=69> */
[----:B------:R-:W-:Y:S01]  /*0ec0*/  UIADD3 UR4, UPT, UPT, UR4, 0x8, URZ ;  /* 0x0000000804047890 */ /* 0x000fe2000fffe0ff */
[----:B------:R-:W-:Y:S01]  /*0ed0*/  UMOV UR6, URZ ;  /* 0x000000ff00067c82 */ /* 0x000fe20008000000 */
[----:B--2---:R-:W-:-:S05]  /*0ee0*/  FADD R9, R6, R9 ;  /* 0x0000000906097221 */ /* 0x004fca0000000000 */
[----:B------:R0:W-:Y:S05]  /*0ef0*/  STG.E desc[UR14][R4.64], R9 ;  /* 0x0000000904007986 */ /* 0x0001ea000c10190e */
.L_x_2:
[----:B------:R-:W-:Y:S05]  /*0f00*/  @!P0 EXIT ;  /* 0x000000000000894d */ /* 0x000fea0003800000 */
[----:B------:R-:W-:Y:S02]  /*0f10*/  UISETP.GE.U32.AND UP0, UPT, UR16, 0x4, UPT ;  /* 0x000000041000788c */ /* 0x000fe4000bf06070 */
[----:B------:R-:W-:Y:S02]  /*0f20*/  ULOP3.LUT UR10, UR8, 0x3, URZ, 0xc0, !UPT ;  /* 0x00000003080a7892 */ /* 0x000fe4000f8ec0ff */
[----:B------:R-:W-:Y:S01]  /*0f30*/  UISETP.GE.U32.AND.EX UP0, UPT, URZ, URZ, UPT, UP0 ;  /* 0x000000ffff00728c */ /* 0x000fe2000bf06100 */
[----:B------:R-:W-:Y:S01]  /*0f40*/  UMOV UR5, URZ ;  /* 0x000000ff00057c82 */ /* 0x000fe20008000000 */
[----:B------:R-:W2:Y:S02]  /*0f50*/  LDCU.64 UR18, c[0x0][0x388] ;  /* 0x00007100ff1277ac */ /* 0x000ea40008000a00 */
[----:B------:R-:W-:Y:S01]  /*0f60*/  ISETP.NE.U32.AND P0, PT, RZ, UR10, PT ;  /* 0x0000000aff007c0c */ /* 0x000fe2000bf05070 */
[----:B------:R-:W3:Y:S03]  /*0f70*/  LDCU.64 UR20, c[0x0][0x390] ;  /* 0x00007200ff1477ac */ /* 0x000ee60008000a00 */
[----:B------:R-:W-:Y:S01]  /*0f80*/  ISETP.NE.AND.EX P0, PT, RZ, UR5, PT, P0 ;  /* 0x00000005ff007c0c */ /* 0x000fe2000bf05300 */
[----:B------:R-:W-:-:S12]  /*0f90*/  BRA.U !UP0, `(.L_x_3) ;  /* 0x0000000508087547 */ /* 0x000fd8000b800000 */
[----:B------:R-:W4:Y:S01]  /*0fa0*/  LDCU.64 UR12, c[0x0][0x388] ;  /* 0x00007100ff0c77ac */ /* 0x000f220008000a00 */
[----:B------:R-:W5:Y:S01]  /*0fb0*/  LDCU.64 UR8, c[0x0][0x390] ;  /* 0x00007200ff0877ac */ /* 0x000f620008000a00 */
[----:B------:R-:W-:Y:S02]  /*0fc0*/  USHF.L.U32 UR7, UR4, 0x2, URZ ;  /* 0x0000000204077899 */ /* 0x000fe400080006ff */
[----:B------:R-:W-:Y:S02]  /*0fd0*/  USHF.L.U64.HI UR6, UR4, 0x2, UR6 ;  /* 0x0000000204067899 */ /* 0x000fe40008010206 */
[----:B----4-:R-:W-:Y:S02]  /*0fe0*/  UIADD3 UR11, UP0, UPT, UR7, UR12, URZ ;  /* 0x0000000c070b7290 */ /* 0x010fe4000ff1e0ff */
[----:B-----5:R-:W-:Y:S02]  /*0ff0*/  UIADD3 UR17, UP1, UPT, UR7, UR8, URZ ;  /* 0x0000000807117290 */ /* 0x020fe4000ff3e0ff */
[----:B------:R-:W-:-:S02]  /*1000*/  UIADD3.X UR16, UPT, UPT, UR6, UR13, URZ, UP0, !UPT ;  /* 0x0000000d06107290 */ /* 0x000fc400087fe4ff */
[----:B0-----:R-:W-:Y:S01]  /*1010*/  MOV R2, UR11 ;  /* 0x0000000b00027c02 */ /* 0x001fe20008000f00 */
[----:B------:R-:W-:Y:S01]  /*1020*/  UIADD3.X UR22, UPT, UPT, UR6, UR9, URZ, UP1, !UPT ;  /* 0x0000000906167290 */ /* 0x000fe20008ffe4ff */
[----:B-1----:R-:W-:Y:S02]  /*1030*/  MOV R4, UR17 ;  /* 0x0000001100047c02 */ /* 0x002fe40008000f00 */
[----:B------:R-:W-:-:S03]  /*1040*/  IMAD.U32 R3, RZ, RZ, UR16 ;  /* 0x00000010ff037e24 */ /* 0x000fc6000f8e00ff */
[----:B------:R-:W-:Y:S02]  /*1050*/  MOV R5, UR22 ;  /* 0x0000001600057c02 */ /* 0x000fe40008000f00 */
[----:B------:R0:W4:Y:S04]  /*1060*/  LDG.E R0, desc[UR14][R2.64] ;  /* 0x0000000e02007981 */ /* 0x000128000c1e1900 */
[----:B------:R-:W4:Y:S01]  /*1070*/  LDG.E R9, desc[UR14][R4.64] ;  /* 0x0000000e04097981 */ /* 0x000f22000c1e1900 */
        /* <DEDUP_REMOVED lines=12> */
[----:B----4-:R-:W-:-:S05]  /*1140*/  FADD R9, R0, R9 ;  /* 0x0000000900097221 */ /* 0x010fca0000000000 */
[----:B------:R0:W-:Y:S04]  /*1150*/  STG.E desc[UR14][R4.64], R9 ;  /* 0x0000000904007986 */ /* 0x0001e8000c10190e */
        /* <DEDUP_REMOVED lines=10> */
[----:B0-----:R-:W-:Y:S01]  /*1200*/  IMAD.U32 R4, RZ, RZ, UR17 ;  /* 0x00000011ff047e24 */ /* 0x001fe2000f8e00ff */
[----:B-1----:R-:W-:Y:S02]  /*1210*/  MOV R6, UR11 ;  /* 0x0000000b00067c02 */ /* 0x002fe40008000f00 */
[----:B------:R-:W-:Y:S02]  /*1220*/  MOV R5, UR22 ;  /* 0x0000001600057c02 */ /* 0x000fe40008000f00 */
[----:B------:R-:W-:Y:S02]  /*1230*/  IMAD.U32 R7, RZ, RZ, UR16 ;  /* 0x00000010ff077e24 */ /* 0x000fe4000f8e00ff */
        /* <DEDUP_REMOVED lines=12> */
[----:B0-----:R-:W-:Y:S02]  /*1300*/  MOV R2, UR12 ;  /* 0x0000000c00027c02 */ /* 0x001fe40008000f00 */
[----:B-1----:R-:W-:Y:S01]  /*1310*/  MOV R4, UR7 ;  /* 0x0000000700047c02 */ /* 0x002fe20008000f00 */
[----:B------:R-:W-:Y:S02]  /*1320*/  IMAD.U32 R3, RZ, RZ, UR13 ;  /* 0x0000000dff037e24 */ /* 0x000fe4000f8e00ff */
[----:B------:R-:W-:Y:S01]  /*1330*/  MOV R5, UR6 ;  /* 0x0000000600057c02 */ /* 0x000fe20008000f00 */
[----:B----4-:R-:W-:-:S05]  /*1340*/  FADD R9, R0, R9 ;  /* 0x0000000900097221 */ /* 0x010fca0000000000 */
[----:B------:R4:W-:Y:S04]  /*1350*/  STG.E desc[UR14][R6.64], R9 ;  /* 0x0000000906007986 */ /* 0x0009e8000c10190e */
[----:B------:R-:W5:Y:S04]  /*1360*/  LDG.E R2, desc[UR14][R2.64] ;  /* 0x0000000e02027981 */ /* 0x000f68000c1e1900 */
[----:B------:R-:W5:Y:S01]  /*1370*/  LDG.E R11, desc[UR14][R4.64] ;  /* 0x0000000e040b7981 */ /* 0x000f62000c1e1900 */
[----:B------:R-:W-:Y:S01]  /*1380*/  UIADD3 UR4, UPT, UPT, UR4, 0x4, URZ ;  /* 0x0000000404047890 */ /* 0x000fe2000fffe0ff */
[----:B------:R-:W-:Y:S01]  /*1390*/  UMOV UR6, URZ ;  /* 0x000000ff00067c82 */ /* 0x000fe20008000000 */
[----:B-----5:R-:W-:-:S05]  /*13a0*/  FADD R11, R2, R11 ;  /* 0x0000000b020b7221 */ /* 0x020fca0000000000 */
[----:B------:R4:W-:Y:S05]  /*13b0*/  STG.E desc[UR14][R4.64], R11 ;  /* 0x0000000b04007986 */ /* 0x0009ea000c10190e */
.L_x_3:
[----:B--23--:R-:W-:Y:S05]  /*13c0*/  @!P0 EXIT ;  /* 0x000000000000894d */ /* 0x00cfea0003800000 */
.L_x_4:
[----:B------:R-:W-:Y:S02]  /*13d0*/  USHF.L.U32 UR7, UR4, 0x2, URZ ;  /* 0x0000000204077899 */ /* 0x000fe400080006ff */
[----:B------:R-:W-:Y:S02]  /*13e0*/  USHF.L.U64.HI UR6, UR4, 0x2, UR6 ;  /* 0x0000000204067899 */ /* 0x000fe40008010206 */
[----:B------:R-:W-:Y:S02]  /*13f0*/  UIADD3 UR8, UP0, UPT, UR7, UR18, URZ ;  /* 0x0000001207087290 */ /* 0x000fe4000ff1e0ff */
[----:B------:R-:W-:Y:S02]  /*1400*/  UIADD3 UR7, UP1, UPT, UR7, UR20, URZ ;  /* 0x0000001407077290 */ /* 0x000fe4000ff3e0ff */
[----:B------:R-:W-:Y:S02]  /*1410*/  UIADD3.X UR9, UPT, UPT, UR6, UR19, URZ, UP0, !UPT ;  /* 0x0000001306097290 */ /* 0x000fe400087fe4ff */
[----:B------:R-:W-:Y:S01]  /*1420*/  UIADD3.X UR6, UPT, UPT, UR6, UR21, URZ, UP1, !UPT ;  /* 0x0000001506067290 */ /* 0x000fe20008ffe4ff */
[----:B01--4-:R-:W-:Y:S01]  /*1430*/  MOV R4, UR8 ;  /* 0x0000000800047c02 */ /* 0x013fe20008000f00 */
[----:B--2---:R-:W-:-:S02]  /*1440*/  IMAD.U32 R2, RZ, RZ, UR7 ;  /* 0x00000007ff027e24 */ /* 0x004fc4000f8e00ff */
[----:B------:R-:W-:Y:S02]  /*1450*/  MOV R5, UR9 ;  /* 0x0000000900057c02 */ /* 0x000fe40008000f00 */
[----:B------:R-:W-:-:S03]  /*1460*/  MOV R3, UR6 ;  /* 0x0000000600037c02 */ /* 0x000fc60008000f00 */
[----:B------:R-:W2:Y:S04]  /*1470*/  LDG.E R4, desc[UR14][R4.64] ;  /* 0x0000000e04047981 */ /* 0x000ea8000c1e1900 */
[----:B------:R-:W2:Y:S01]  /*1480*/  LDG.E R7, desc[UR14][R2.64] ;  /* 0x0000000e02077981 */ /* 0x000ea2000c1e1900 */
[----:B------:R-:W-:Y:S02]  /*1490*/  UIADD3 UR10, UP0, UPT, UR10, -0x1, URZ ;  /* 0xffffffff0a0a7890 */ /* 0x000fe4000ff1e0ff */
[----:B------:R-:W-:Y:S02]  /*14a0*/  UIADD3 UR4, UPT, UPT, UR4, 0x1, URZ ;  /* 0x0000000104047890 */ /* 0x000fe4000fffe0ff */
[----:B------:R-:W-:Y:S02]  /*14b0*/  UIADD3.X UR5, UPT, UPT, UR5, -0x1, URZ, UP0, !UPT ;  /* 0xffffffff05057890 */ /* 0x000fe400087fe4ff */
[----:B------:R-:W-:Y:S01]  /*14c0*/  UISETP.NE.U32.AND UP0, UPT, UR10, URZ, UPT ;  /* 0x000000ff0a00728c */ /* 0x000fe2000bf05070 */
[----:B------:R-:W-:-:S03]  /*14d0*/  UMOV UR6, URZ ;  /* 0x000000ff00067c82 */ /* 0x000fc60008000000 */
[----:B------:R-:W-:Y:S01]  /*14e0*/  UISETP.NE.AND.EX UP0, UPT, UR5, URZ, UPT, UP0 ;  /* 0x000000ff0500728c */ /* 0x000fe2000bf05300 */
[----:B--2---:R-:W-:-:S05]  /*14f0*/  FADD R7, R4, R7 ;  /* 0x0000000704077221 */ /* 0x004fca0000000000 */
[----:B------:R2:W-:Y:S03]  /*1500*/  STG.E desc[UR14][R2.64], R7 ;  /* 0x0000000702007986 */ /* 0x0005e6000c10190e */
[----:B------:R-:W-:Y:S05]  /*1510*/  BRA.U UP0, `(.L_x_4) ;  /* 0xfffffffd00ac7547 */ /* 0x000fea000b83ffff */
[----:B------:R-:W-:Y:S05]  /*1520*/  EXIT ;  /* 0x000000000000794d */ /* 0x000fea0003800000 */
.L_x_5:
[----:B------:R-:W-:-:S00]  /*1530*/  BRA `(.L_x_5) ;  /* 0xfffffffc00fc7947 */ /* 0x000fc0000383ffff */
[----:B------:R-:W-:-:S00]  /*1540*/  NOP ;  /* 0x0000000000007918 */ /* 0x000fc00000000000 */
        /* <DEDUP_REMOVED lines=11> */
.L_x_15:


//--------------------- .text._Z9matrixAddPdS_S_ii --------------------------
	.section	.text._Z9matrixAddPdS_S_ii,"ax",@progbits
	.align	128
        .global         _Z9matrixAddPdS_S_ii
        .type           _Z9matrixAddPdS_S_ii,@function
        .size           _Z9matrixAddPdS_S_ii,(.L_x_16 - _Z9matrixAddPdS_S_ii)
        .other          _Z9matrixAddPdS_S_ii,@"STO_CUDA_ENTRY STV_DEFAULT"
_Z9matrixAddPdS_S_ii:
.text._Z9matrixAddPdS_S_ii:
[----:B------:R-:W-:Y:S01]  /*0000*/  LDC R1, c[0x0][0x37c] ;  /* 0x0000df00ff017b82 */ /* 0x000fe20000000800 */
[----:B------:R-:W0:Y:S07]  /*0010*/  S2R R5, SR_TID.Y ;  /* 0x0000000000057919 */ /* 0x000e2e0000002200 */
[----:B------:R-:W1:Y:S01]  /*0020*/  LDC R0, c[0x0][0x360] ;  /* 0x0000d800ff007b82 */ /* 0x000e620000000800 */
[----:B------:R-:W2:Y:S01]  /*0030*/  LDCU.64 UR6, c[0x0][0x398] ;  /* 0x00007300ff0677ac */ /* 0x000ea20008000a00 */
[----:B------:R-:W1:Y:S06]  /*0040*/  S2R R3, SR_TID.X ;  /* 0x0000000000037919 */ /* 0x000e6c0000002100 */
[----:B------:R-:W0:Y:S08]  /*0050*/  S2UR UR5, SR_CTAID.Y ;  /* 0x00000000000579c3 */ /* 0x000e300000002600 */
[----:B------:R-:W0:Y:S08]  /*0060*/  LDC R2, c[0x0][0x364] ;  /* 0x0000d900ff027b82 */ /* 0x000e300000000800 */
[----:B------:R-:W1:Y:S01]  /*0070*/  S2UR UR4, SR_CTAID.X ;  /* 0x00000000000479c3 */ /* 0x000e620000002500 */
[----:B0-----:R-:W-:-:S05]  /*0080*/  IMAD R2, R2, UR5, R5 ;  /* 0x0000000502027c24 */ /* 0x001fca000f8e0205 */
[----:B--2---:R-:W-:Y:S01]  /*0090*/  ISETP.GE.U32.AND P0, PT, R2, UR7, PT ;  /* 0x0000000702007c0c */ /* 0x004fe2000bf06070 */
[----:B-1----:R-:W-:-:S05]  /*00a0*/  IMAD R0, R0, UR4, R3 ;  /* 0x0000000400007c24 */ /* 0x002fca000f8e0203 */
[----:B------:R-:W-:-:S13]  /*00b0*/  ISETP.GE.U32.OR P0, PT, R0, UR6, P0 ;  /* 0x0000000600007c0c */ /* 0x000fda0008706470 */
[----:B------:R-:W-:Y:S05]  /*00c0*/  @P0 EXIT ;  /* 0x000000000000094d */ /* 0x000fea0003800000 */
[----:B------:R-:W0:Y:S01]  /*00d0*/  LDCU.128 UR8, c[0x0][0x380] ;  /* 0x00007000ff0877ac */ /* 0x000e220008000c00 */
[----:B------:R-:W-:Y:S01]  /*00e0*/  IMAD R3, R0, UR6, RZ ;  /* 0x0000000600037c24 */ /* 0x000fe2000f8e02ff */
[----:B------:R-:W1:Y:S04]  /*00f0*/  LDCU.64 UR4, c[0x0][0x358] ;  /* 0x00006b00ff0477ac */ /* 0x000e680008000a00 */
[----:B------:R-:W-:-:S05]  /*0100*/  IADD3 R0, P0, PT, R3, R2, RZ ;  /* 0x0000000203007210 */ /* 0x000fca0007f1e0ff */
[----:B------:R-:W-:Y:S02]  /*0110*/  IMAD.X R3, RZ, RZ, RZ, P0 ;  /* 0x000000ffff037224 */ /* 0x000fe400000e06ff */
[----:B------:R-:W-:-:S03]  /*0120*/  IMAD.SHL.U32 R8, R0, 0x8, RZ ;  /* 0x0000000800087824 */ /* 0x000fc600078e00ff */
[----:B------:R-:W-:Y:S02]  /*0130*/  SHF.L.U64.HI R0, R0, 0x3, R3 ;  /* 0x0000000300007819 */ /* 0x000fe40000010203 */
[C---:B0-----:R-:W-:Y:S02]  /*0140*/  IADD3 R4, P1, PT, R8.reuse, UR10, RZ ;  /* 0x0000000a08047c10 */ /* 0x041fe4000ff3e0ff */
[----:B------:R-:W-:Y:S02]  /*0150*/  IADD3 R6, P0, PT, R8, UR8, RZ ;  /* 0x0000000808067c10 */ /* 0x000fe4000ff1e0ff */
[C---:B------:R-:W-:Y:S02]  /*0160*/  IADD3.X R5, PT, PT, R0.reuse, UR11, RZ, P1, !PT ;  /* 0x0000000b00057c10 */ /* 0x040fe40008ffe4ff */
[----:B------:R-:W-:Y:S01]  /*0170*/  IADD3.X R7, PT, PT, R0, UR9, RZ, P0, !PT ;  /* 0x0000000900077c10 */ /* 0x000fe200087fe4ff */
[----:B------:R-:W0:Y:S03]  /*0180*/  LDCU.64 UR8, c[0x0][0x390] ;  /* 0x00007200ff0877ac */ /* 0x000e260008000a00 */
[----:B-1----:R-:W2:Y:S04]  /*0190*/  LDG.E.64 R4, desc[UR4][R4.64] ;  /* 0x0000000404047981 */ /* 0x002ea8000c1e1b00 */
[----:B------:R-:W2:Y:S01]  /*01a0*/  LDG.E.64 R2, desc[UR4][R6.64] ;  /* 0x0000000406027981 */ /* 0x000ea2000c1e1b00 */
[----:B0-----:R-:W-:-:S04]  /*01b0*/  IADD3 R8, P0, PT, R8, UR8, RZ ;  /* 0x0000000808087c10 */ /* 0x001fc8000ff1e0ff */
[----:B------:R-:W-:Y:S01]  /*01c0*/  IADD3.X R9, PT, PT, R0, UR9, RZ, P0, !PT ;  /* 0x0000000900097c10 */ /* 0x000fe200087fe4ff */
[----:B--2---:R-:W-:-:S07]  /*01d0*/  DADD R2, R2, R4 ;  /* 0x0000000002027229 */ /* 0x004fce0000000004 */
[----:B------:R-:W-:Y:S01]  /*01e0*/  STG.E.64 desc[UR4][R8.64], R2 ;  /* 0x0000000208007986 */ /* 0x000fe2000c101b04 */
[----:B------:R-:W-:Y:S05]  /*01f0*/  EXIT ;  /* 0x000000000000794d */ /* 0x000fea0003800000 */
.L_x_6:
        /* <DEDUP_REMOVED lines=16> */
.L_x_16:


//--------------------- .text._Z6vecAddPdS_S_i    --------------------------
	.section	.text._Z6vecAddPdS_S_i,"ax",@progbits
	.align	128
        .global         _Z6vecAddPdS_S_i
        .type           _Z6vecAddPdS_S_i,@function
        .size           _Z6vecAddPdS_S_i,(.L_x_17 - _Z6vecAddPdS_S_i)
        .other          _Z6vecAddPdS_S_i,@"STO_CUDA_ENTRY STV_DEFAULT"
_Z6vecAddPdS_S_i:
.text._Z6vecAddPdS_S_i:
[----:B------:R-:W-:Y:S01]  /*0000*/  LDC R1, c[0x0][0x37c] ;  /* 0x0000df00ff017b82 */ /* 0x000fe20000000800 */
[----:B------:R-:W0:Y:S07]  /*0010*/  S2R R0, SR_TID.X ;  /* 0x0000000000007919 */ /* 0x000e2e0000002100 */
[----:B------:R-:W0:Y:S01]  /*0020*/  S2UR UR4, SR_CTAID.X ;  /* 0x00000000000479c3 */ /* 0x000e220000002500 */
[----:B------:R-:W1:Y:S07]  /*0030*/  LDCU UR5, c[0x0][0x398] ;  /* 0x00007300ff0577ac */ /* 0x000e6e0008000800 */
[----:B------:R-:W0:Y:S02]  /*0040*/  LDC R11, c[0x0][0x360] ;  /* 0x0000d800ff0b7b82 */ /* 0x000e240000000800 */
[----:B0-----:R-:W-:-:S05]  /*0050*/  IMAD R11, R11, UR4, R0 ;  /* 0x000000040b0b7c24 */ /* 0x001fca000f8e0200 */
[----:B-1----:R-:W-:-:S13]  /*0060*/  ISETP.GE.U32.AND P0, PT, R11, UR5, PT ;  /* 0x000000050b007c0c */ /* 0x002fda000bf06070 */
[----:B------:R-:W-:Y:S05]  /*0070*/  @P0 EXIT ;  /* 0x000000000000094d */ /* 0x000fea0003800000 */
[----:B------:R-:W0:Y:S01]  /*0080*/  LDC.64 R2, c[0x0][0x380] ;  /* 0x0000e000ff027b82 */ /* 0x000e220000000a00 */
[----:B------:R-:W1:Y:S07]  /*0090*/  LDCU.64 UR4, c[0x0][0x358] ;  /* 0x00006b00ff0477ac */ /* 0x000e6e0008000a00 */
[----:B------:R-:W2:Y:S08]  /*00a0*/  LDC.64 R4, c[0x0][0x388] ;  /* 0x0000e200ff047b82 */ /* 0x000eb00000000a00 */
[----:B------:R-:W3:Y:S01]  /*00b0*/  LDC.64 R8, c[0x0][0x390] ;  /* 0x0000e400ff087b82 */ /* 0x000ee20000000a00 */
[----:B0-----:R-:W-:-:S06]  /*00c0*/  IMAD.WIDE.U32 R2, R11, 0x8, R2 ;  /* 0x000000080b027825 */ /* 0x001fcc00078e0002 */
[----:B-1----:R-:W4:Y:S01]  /*00d0*/  LDG.E.64 R2, desc[UR4][R2.64] ;  /* 0x0000000402027981 */ /* 0x002f22000c1e1b00 */
[----:B--2---:R-:W-:-:S06]  /*00e0*/  IMAD.WIDE.U32 R4, R11, 0x8, R4 ;  /* 0x000000080b047825 */ /* 0x004fcc00078e0004 */
[----:B------:R-:W4:Y:S01]  /*00f0*/  LDG.E.64 R4, desc[UR4][R4.64] ;  /* 0x0000000404047981 */ /* 0x000f22000c1e1b00 */
[----:B---3--:R-:W-:Y:S01]  /*0100*/  IMAD.WIDE.U32 R8, R11, 0x8, R8 ;  /* 0x000000080b087825 */ /* 0x008fe200078e0008 */
[----:B----4-:R-:W-:-:S07]  /*0110*/  DADD R6, R2, R4 ;  /* 0x0000000002067229 */ /* 0x010fce0000000004 */
[----:B------:R-:W-:Y:S01]  /*0120*/  STG.E.64 desc[UR4][R8.64], R6 ;  /* 0x0000000608007986 */ /* 0x000fe2000c101b04 */
[----:B------:R-:W-:Y:S05]  /*0130*/  EXIT ;  /* 0x000000000000794d */ /* 0x000fea0003800000 */
.L_x_7:
        /* <DEDUP_REMOVED lines=12> */
.L_x_17:


//--------------------- .text._Z10Leaky_ReLUPfj   --------------------------
	.section	.text._Z10Leaky_ReLUPfj,"ax",@progbits
	.align	128
        .global         _Z10Leaky_ReLUPfj
        .type           _Z10Leaky_ReLUPfj,@function
        .size           _Z10Leaky_ReLUPfj,(.L_x_18 - _Z10Leaky_ReLUPfj)
        .other          _Z10Leaky_ReLUPfj,@"STO_CUDA_ENTRY STV_DEFAULT"
_Z10Leaky_ReLUPfj:
.text._Z10Leaky_ReLUPfj:
[----:B------:R-:W-:Y:S01]  /*0000*/  LDC R1, c[0x0][0x37c] ;  /* 0x0000df00ff017b82 */ /* 0x000fe20000000800 */
[----:B------:R-:W0:Y:S01]  /*0010*/  S2R R5, SR_CTAID.X ;  /* 0x0000000000057919 */ /* 0x000e220000002500 */
[----:B------:R-:W0:Y:S01]  /*0020*/  LDCU UR4, c[0x0][0x360] ;  /* 0x00006c00ff0477ac */ /* 0x000e220008000800 */
[----:B------:R-:W0:Y:S01]  /*0030*/  S2R R0, SR_TID.X ;  /* 0x0000000000007919 */ /* 0x000e220000002100 */
[----:B------:R-:W1:Y:S01]  /*0040*/  LDCU UR5, c[0x0][0x388] ;  /* 0x00007100ff0577ac */ /* 0x000e620008000800 */
[----:B0-----:R-:W-:-:S05]  /*0050*/  IMAD R5, R5, UR4, R0 ;  /* 0x0000000405057c24 */ /* 0x001fca000f8e0200 */
[----:B-1----:R-:W-:-:S13]  /*0060*/  ISETP.GE.U32.AND P0, PT, R5, UR5, PT ;  /* 0x0000000505007c0c */ /* 0x002fda000bf06070 */
[----:B------:R-:W-:Y:S05]  /*0070*/  @P0 EXIT ;  /* 0x000000000000094d */ /* 0x000fea0003800000 */
[----:B------:R-:W0:Y:S01]  /*0080*/  LDC.64 R2, c[0x0][0x380] ;  /* 0x0000e000ff027b82 */ /* 0x000e220000000a00 */
[----:B------:R-:W1:Y:S01]  /*0090*/  LDCU.64 UR4, c[0x0][0x358] ;  /* 0x00006b00ff0477ac */ /* 0x000e620008000a00 */
[----:B0-----:R-:W-:-:S05]  /*00a0*/  IMAD.WIDE.U32 R2, R5, 0x4, R2 ;  /* 0x0000000405027825 */ /* 0x001fca00078e0002 */
[----:B-1----:R-:W2:Y:S02]  /*00b0*/  LDG.E R0, desc[UR4][R2.64] ;  /* 0x0000000402007981 */ /* 0x002ea4000c1e1900 */
[----:B--2---:R-:W0:Y:S02]  /*00c0*/  F2I.TRUNC.NTZ R4, R0 ;  /* 0x0000000000047305 */ /* 0x004e24000020f100 */
[----:B0-----:R-:W-:-:S04]  /*00d0*/  LEA.HI.SX32 R4, R4, 0x2, 0x1 ;  /* 0x0000000204047811 */ /* 0x001fc800078f0aff */
[----:B------:R-:W-:-:S05]  /*00e0*/  I2FP.F32.U32 R4, R4 ;  /* 0x0000000400047245 */ /* 0x000fca0000201000 */
[----:B------:R-:W-:-:S04]  /*00f0*/  FMUL R5, R4, 0.5 ;  /* 0x3f00000004057820 */ /* 0x000fc80000400000 */
[----:B------:R-:W-:-:S05]  /*0100*/  FMUL R5, R0, R5 ;  /* 0x0000000500057220 */ /* 0x000fca0000400000 */
[----:B------:R-:W-:Y:S01]  /*0110*/  STG.E desc[UR4][R2.64], R5 ;  /* 0x0000000502007986 */ /* 0x000fe2000c101904 */
[----:B------:R-:W-:Y:S05]  /*0120*/  EXIT ;  /* 0x000000000000794d */ /* 0x000fea0003800000 */
.L_x_8:
        /* <DEDUP_REMOVED lines=13> */
.L_x_18:


//--------------------- .text._Z4gemmPfS_S_iii    --------------------------
	.section	.text._Z4gemmPfS_S_iii,"ax",@progbits
	.align	128
        .global         _Z4gemmPfS_S_iii
        .type           _Z4gemmPfS_S_iii,@function
        .size           _Z4gemmPfS_S_iii,(.L_x_19 - _Z4gemmPfS_S_iii)
        .other          _Z4gemmPfS_S_iii,@"STO_CUDA_ENTRY STV_DEFAULT"
_Z4gemmPfS_S_iii:
.text._Z4gemmPfS_S_iii:
[----:B------:R-:W-:Y:S01]  /*0000*/  LDC R1, c[0x0][0x37c] ;  /* 0x0000df00ff017b82 */ /* 0x000fe20000000800 */
[----:B------:R-:W0:Y:S07]  /*0010*/  S2R R2, SR_TID.Y ;  /* 0x0000000000027919 */ /* 0x000e2e0000002200 */
[----:B------:R-:W0:Y:S01]  /*0020*/  S2UR UR4, SR_CTAID.Y ;  /* 0x00000000000479c3 */ /* 0x000e220000002600 */
[----:B------:R-:W1:Y:S01]  /*0030*/  LDCU UR6, c[0x0][0x398] ;  /* 0x00007300ff0677ac */ /* 0x000e620008000800 */
[----:B------:R-:W2:Y:S06]  /*0040*/  S2R R4, SR_TID.X ;  /* 0x0000000000047919 */ /* 0x000eac0000002100 */
[----:B------:R-:W0:Y:S08]  /*0050*/  LDC R13, c[0x0][0x364] ;  /* 0x0000d900ff0d7b82 */ /* 0x000e300000000800 */
[----:B------:R-:W2:Y:S08]  /*0060*/  S2UR UR5, SR_CTAID.X ;  /* 0x00000000000579c3 */ /* 0x000eb00000002500 */
[----:B------:R-:W2:Y:S08]  /*0070*/  LDC R15, c[0x0][0x360] ;  /* 0x0000d800ff0f7b82 */ /* 0x000eb00000000800 */
[----:B------:R-:W3:Y:S01]  /*0080*/  LDC R0, c[0x0][0x3a0] ;  /* 0x0000e800ff007b82 */ /* 0x000ee20000000800 */
[----:B0-----:R-:W-:-:S05]  /*0090*/  IMAD R13, R13, UR4, R2 ;  /* 0x000000040d0d7c24 */ /* 0x001fca000f8e0202 */
[----:B-1----:R-:W-:-:S04]  /*00a0*/  SHF.L.U32 R2, R13, UR6, RZ ;  /* 0x000000060d027c19 */ /* 0x002fc800080006ff */
[----:B------:R-:W-:Y:S01]  /*00b0*/  ISETP.NE.AND P0, PT, R2, RZ, PT ;  /* 0x000000ff0200720c */ /* 0x000fe20003f05270 */
[----:B--2---:R-:W-:-:S05]  /*00c0*/  IMAD R15, R15, UR5, R4 ;  /* 0x000000050f0f7c24 */ /* 0x004fca000f8e0204 */
[----:B---3--:R-:W-:-:S04]  /*00d0*/  SHF.L.U32 R2, R15, R0, RZ ;  /* 0x000000000f027219 */ /* 0x008fc800000006ff */
[----:B------:R-:W-:-:S13]  /*00e0*/  ISETP.EQ.OR P0, PT, R2, RZ, !P0 ;  /* 0x000000ff0200720c */ /* 0x000fda0004702670 */
[----:B------:R-:W-:Y:S05]  /*00f0*/  @P0 EXIT ;  /* 0x000000000000094d */ /* 0x000fea0003800000 */
[----:B------:R-:W0:Y:S01]  /*0100*/  LDCU UR5, c[0x0][0x39c] ;  /* 0x00007380ff0577ac */ /* 0x000e220008000800 */
[----:B------:R-:W-:Y:S01]  /*0110*/  IMAD.MOV.U32 R25, RZ, RZ, RZ ;  /* 0x000000ffff197224 */ /* 0x000fe200078e00ff */
[----:B------:R-:W1:Y:S01]  /*0120*/  LDCU.64 UR8, c[0x0][0x358] ;  /* 0x00006b00ff0877ac */ /* 0x000e620008000a00 */
[----:B0-----:R-:W-:-:S09]  /*0130*/  UISETP.GE.AND UP0, UPT, UR5, 0x1, UPT ;  /* 0x000000010500788c */ /* 0x001fd2000bf06270 */
[----:B-1----:R-:W-:Y:S05]  /*0140*/  BRA.U !UP0, `(.L_x_9) ;  /* 0x0000000908cc7547 */ /* 0x002fea000b800000 */
[----:B------:R-:W-:Y:S02]  /*0150*/  UISETP.GE.U32.AND UP1, UPT, UR5, 0x8, UPT ;  /* 0x000000080500788c */ /* 0x000fe4000bf26070 */
[----:B------:R-:W-:Y:S01]  /*0160*/  IMAD R14, R13, UR5, RZ ;  /* 0x000000050d0e7c24 */ /* 0x000fe2000f8e02ff */
[----:B------:R-:W-:Y:S01]  /*0170*/  ULOP3.LUT UR6, UR5, 0x7, URZ, 0xc0, !UPT ;  /* 0x0000000705067892 */ /* 0x000fe2000f8ec0ff */
[----:B------:R-:W-:Y:S01]  /*0180*/  IMAD.MOV.U32 R25, RZ, RZ, RZ ;  /* 0x000000ffff197224 */ /* 0x000fe200078e00ff */
[----:B------:R-:W-:Y:S02]  /*0190*/  UMOV UR4, URZ ;  /* 0x000000ff00047c82 */ /* 0x000fe40008000000 */
[----:B------:R-:W-:Y:S02]  /*01a0*/  UISETP.NE.AND UP0, UPT, UR6, URZ, UPT ;  /* 0x000000ff0600728c */ /* 0x000fe4000bf05270 */
[----:B------:R-:W-:Y:S09]  /*01b0*/  BRA.U !UP1, `(.L_x_10) ;  /* 0x0000000509607547 */ /* 0x000ff2000b800000 */
[----:B------:R-:W0:Y:S01]  /*01c0*/  LDCU.64 UR10, c[0x0][0x380] ;  /* 0x00007000ff0a77ac */ /* 0x000e220008000a00 */
[----:B------:R-:W1:Y:S01]  /*01d0*/  LDC R12, c[0x0][0x3a0] ;  /* 0x0000e800ff0c7b82 */ /* 0x000e620000000800 */
[C---:B------:R-:W-:Y:S01]  /*01e0*/  IMAD.SHL.U32 R16, R0.reuse, 0x2, RZ ;  /* 0x0000000200107824 */ /* 0x040fe200078e00ff */
[----:B------:R-:W-:Y:S01]  /*01f0*/  ULOP3.LUT UR4, UR5, 0x7ffffff8, URZ, 0xc0, !UPT ;  /* 0x7ffffff805047892 */ /* 0x000fe2000f8ec0ff */
[C---:B------:R-:W-:Y:S02]  /*0200*/  IMAD R17, R0.reuse, 0x3, RZ ;  /* 0x0000000300117824 */ /* 0x040fe400078e02ff */
[C---:B------:R-:W-:Y:S01]  /*0210*/  IMAD.SHL.U32 R18, R0.reuse, 0x4, RZ ;  /* 0x0000000400127824 */ /* 0x040fe200078e00ff */
[----:B------:R-:W-:Y:S01]  /*0220*/  UIADD3 UR7, UPT, UPT, -UR4, URZ, URZ ;  /* 0x000000ff04077290 */ /* 0x000fe2000fffe1ff */
[C---:B------:R-:W-:Y:S02]  /*0230*/  IMAD R19, R0.reuse, 0x5, RZ ;  /* 0x0000000500137824 */ /* 0x040fe400078e02ff */
[----:B------:R-:W-:-:S02]  /*0240*/  IMAD R20, R0, 0x6, RZ ;  /* 0x0000000600147824 */ /* 0x000fc400078e02ff */
[----:B------:R-:W-:Y:S02]  /*0250*/  IMAD R21, R0, 0x7, RZ ;  /* 0x0000000700157824 */ /* 0x000fe400078e02ff */
[----:B------:R-:W-:Y:S02]  /*0260*/  IMAD.MOV.U32 R25, RZ, RZ, RZ ;  /* 0x000000ffff197224 */ /* 0x000fe400078e00ff */
[----:B------:R-:W-:Y:S01]  /*0270*/  IMAD.MOV.U32 R22, RZ, RZ, RZ ;  /* 0x000000ffff167224 */ /* 0x000fe200078e00ff */
[----:B0-----:R-:W-:-:S04]  /*0280*/  LEA R8, P0, R14, UR10, 0x2 ;  /* 0x0000000a0e087c11 */ /* 0x001fc8000f8010ff */
[----:B------:R-:W-:Y:S01]  /*0290*/  LEA.HI.X R23, R14, UR11, RZ, 0x2, P0 ;  /* 0x0000000b0e177c11 */ /* 0x000fe200080f14ff */
[----:B------:R-:W0:Y:S01]  /*02a0*/  LDCU.64 UR10, c[0x0][0x388] ;  /* 0x00007100ff0a77ac */ /* 0x000e220008000a00 */
[----:B------:R-:W-:-:S05]  /*02b0*/  IADD3 R8, P0, PT, R8, 0x10, RZ ;  /* 0x0000001008087810 */ /* 0x000fca0007f1e0ff */
[----:B------:R-:W-:-:S08]  /*02c0*/  IMAD.X R23, RZ, RZ, R23, P0 ;  /* 0x000000ffff177224 */ /* 0x000fd000000e0617 */
.L_x_11:
[----:B------:R-:W-:-:S04]  /*02d0*/  IADD3 R2, P0, PT, R15, R22, RZ ;  /* 0x000000160f027210 */ /* 0x000fc80007f1e0ff */
[----:B------:R-:W-:Y:S02]  /*02e0*/  LEA.HI.X.SX32 R3, R22, RZ, 0x1, P0 ;  /* 0x000000ff16037211 */ /* 0x000fe400000f0eff */
[----:B0-----:R-:W-:-:S04]  /*02f0*/  LEA R4, P0, R2, UR10, 0x2 ;  /* 0x0000000a02047c11 */ /* 0x001fc8000f8010ff */
[----:B------:R-:W-:Y:S01]  /*0300*/  LEA.HI.X R5, R2, UR11, R3, 0x2, P0 ;  /* 0x0000000b02057c11 */ /* 0x000fe200080f1403 */
[----:B------:R-:W-:Y:S01]  /*0310*/  IMAD.MOV.U32 R2, RZ, RZ, R8 ;  /* 0x000000ffff027224 */ /* 0x000fe200078e0008 */
[----:B-1----:R-:W-:Y:S01]  /*0320*/  IADD3 R7, P0, PT, R15, R12, RZ ;  /* 0x0000000c0f077210 */ /* 0x002fe20007f1e0ff */
[----:B------:R-:W-:Y:S02]  /*0330*/  IMAD.MOV.U32 R3, RZ, RZ, R23 ;  /* 0x000000ffff037224 */ /* 0x000fe400078e0017 */
[----:B------:R0:W2:Y:S01]  /*0340*/  LDG.E R4, desc[UR8][R4.64] ;  /* 0x0000000804047981 */ /* 0x0000a2000c1e1900 */
[----:B------:R-:W-:-:S03]  /*0350*/  LEA.HI.X.SX32 R8, R12, RZ, 0x1, P0 ;  /* 0x000000ff0c087211 */ /* 0x000fc600000f0eff */
[----:B------:R-:W2:Y:S01]  /*0360*/  LDG.E R28, desc[UR8][R2.64+-0x10] ;  /* 0xfffff008021c7981 */ /* 0x000ea2000c1e1900 */
[----:B------:R-:W-:-:S03]  /*0370*/  LEA R6, P0, R7, UR10, 0x2 ;  /* 0x0000000a07067c11 */ /* 0x000fc6000f8010ff */
[----:B------:R-:W3:Y:S01]  /*0380*/  LDG.E R27, desc[UR8][R2.64+-0xc] ;  /* 0xfffff408021b7981 */ /* 0x000ee2000c1e1900 */
[----:B------:R-:W-:Y:S02]  /*0390*/  LEA.HI.X R7, R7, UR11, R8, 0x2, P0 ;  /* 0x0000000b07077c11 */ /* 0x000fe400080f1408 */
[----:B------:R-:W-:Y:S01]  /*03a0*/  IADD3 R9, P0, PT, R15, R16, RZ ;  /* 0x000000100f097210 */ /* 0x000fe20007f1e0ff */
[----:B------:R-:W4:Y:S03]  /*03b0*/  LDG.E R24, desc[UR8][R2.64+-0x8] ;  /* 0xfffff80802187981 */ /* 0x000f26000c1e1900 */
[----:B------:R-:W-:Y:S01]  /*03c0*/  LEA.HI.X.SX32 R10, R16, RZ, 0x1, P0 ;  /* 0x000000ff100a7211 */ /* 0x000fe200000f0eff */
[----:B------:R1:W3:Y:S01]  /*03d0*/  LDG.E R6, desc[UR8][R6.64] ;  /* 0x0000000806067981 */ /* 0x0002e2000c1e1900 */
[----:B------:R-:W-:-:S04]  /*03e0*/  LEA R8, P0, R9, UR10, 0x2 ;  /* 0x0000000a09087c11 */ /* 0x000fc8000f8010ff */
[----:B------:R-:W-:-:S05]  /*03f0*/  LEA.HI.X R9, R9, UR11, R10, 0x2, P0 ;  /* 0x0000000b09097c11 */ /* 0x000fca00080f140a */
[----:B------:R5:W4:Y:S01]  /*0400*/  LDG.E R23, desc[UR8][R8.64] ;  /* 0x0000000808177981 */ /* 0x000b22000c1e1900 */
[----:B0-----:R-:W-:-:S04]  /*0410*/  IADD3 R5, P0, PT, R15, R17, RZ ;  /* 0x000000110f057210 */ /* 0x001fc80007f1e0ff */
[----:B-1----:R-:W-:Y:S02]  /*0420*/  LEA.HI.X.SX32 R7, R17, RZ, 0x1, P0 ;  /* 0x000000ff11077211 */ /* 0x002fe400000f0eff */
[----:B------:R-:W-:-:S04]  /*0430*/  LEA R10, P0, R5, UR10, 0x2 ;  /* 0x0000000a050a7c11 */ /* 0x000fc8000f8010ff */
[----:B------:R-:W-:Y:S02]  /*0440*/  LEA.HI.X R11, R5, UR11, R7, 0x2, P0 ;  /* 0x0000000b050b7c11 */ /* 0x000fe400080f1407 */
[C---:B------:R-:W-:Y:S01]  /*0450*/  IADD3 R7, P0, PT, R15.reuse, R19, RZ ;  /* 0x000000130f077210 */ /* 0x040fe20007f1e0ff */
[----:B--2---:R-:W-:Y:S01]  /*0460*/  FFMA R28, R28, R4, R25 ;  /* 0x000000041c1c7223 */ /* 0x004fe20000000019 */
[----:B------:R-:W-:-:S04]  /*0470*/  IADD3 R25, P1, PT, R15, R18, RZ ;  /* 0x000000120f197210 */ /* 0x000fc80007f3e0ff */
[----:B------:R-:W-:Y:S02]  /*0480*/  LEA.HI.X.SX32 R26, R18, RZ, 0x1, P1 ;  /* 0x000000ff121a7211 */ /* 0x000fe400008f0eff */
[----:B------:R-:W-:-:S04]  /*0490*/  LEA R4, P1, R25, UR10, 0x2 ;  /* 0x0000000a19047c11 */ /* 0x000fc8000f8210ff */
[----:B------:R-:W-:Y:S01]  /*04a0*/  LEA.HI.X R5, R25, UR11, R26, 0x2, P1 ;  /* 0x0000000b19057c11 */ /* 0x000fe200088f141a */
[----:B---3--:R-:W-:Y:S01]  /*04b0*/  FFMA R27, R27, R6, R28 ;  /* 0x000000061b1b7223 */ /* 0x008fe2000000001c */
[----:B------:R-:W-:Y:S01]  /*04c0*/  IADD3 R26, P1, PT, R15, R20, RZ ;  /* 0x000000140f1a7210 */ /* 0x000fe20007f3e0ff */
[----:B------:R0:W2:Y:S01]  /*04d0*/  LDG.E R25, desc[UR8][R10.64] ;  /* 0x000000080a197981 */ /* 0x0000a2000c1e1900 */
[----:B------:R-:W-:Y:S02]  /*04e0*/  LEA.HI.X.SX32 R28, R19, RZ, 0x1, P0 ;  /* 0x000000ff131c7211 */ /* 0x000fe400000f0eff */
[----:B-----5:R-:W-:Y:S01]  /*04f0*/  LEA R8, P0, R7, UR10, 0x2 ;  /* 0x0000000a07087c11 */ /* 0x020fe2000f8010ff */
[----:B------:R-:W3:Y:S01]  /*0500*/  LDG.E R4, desc[UR8][R4.64] ;  /* 0x0000000804047981 */ /* 0x000ee2000c1e1900 */
[----:B------:R-:W-:Y:S02]  /*0510*/  LEA.HI.X.SX32 R29, R20, RZ, 0x1, P1 ;  /* 0x000000ff141d7211 */ /* 0x000fe400008f0eff */
[----:B------:R-:W-:-:S02]  /*0520*/  LEA R6, P1, R26, UR10, 0x2 ;  /* 0x0000000a1a067c11 */ /* 0x000fc4000f8210ff */
[----:B------:R-:W-:Y:S02]  /*0530*/  LEA.HI.X R9, R7, UR11, R28, 0x2, P0 ;  /* 0x0000000b07097c11 */ /* 0x000fe400080f141c */
[----:B------:R-:W2:Y:S01]  /*0540*/  LDG.E R28, desc[UR8][R2.64+-0x4] ;  /* 0xfffffc08021c7981 */ /* 0x000ea2000c1e1900 */
[----:B------:R-:W-:Y:S01]  /*0550*/  LEA.HI.X R7, R26, UR11, R29, 0x2, P1 ;  /* 0x0000000b1a077c11 */ /* 0x000fe200088f141d */
[----:B----4-:R-:W-:Y:S01]  /*0560*/  FFMA R27, R24, R23, R27 ;  /* 0x00000017181b7223 */ /* 0x010fe2000000001b */
[----:B------:R-:W-:Y:S01]  /*0570*/  IADD3 R26, P0, PT, R15, R21, RZ ;  /* 0x000000150f1a7210 */ /* 0x000fe20007f1e0ff */
[----:B------:R-:W3:Y:S03]  /*0580*/  LDG.E R23, desc[UR8][R2.64] ;  /* 0x0000000802177981 */ /* 0x000ee6000c1e1900 */
[----:B0-----:R-:W-:Y:S01]  /*0590*/  LEA.HI.X.SX32 R11, R21, RZ, 0x1, P0 ;  /* 0x000000ff150b7211 */ /* 0x001fe200000f0eff */
[----:B------:R-:W4:Y:S01]  /*05a0*/  LDG.E R8, desc[UR8][R8.64] ;  /* 0x0000000808087981 */ /* 0x000f22000c1e1900 */
[----:B------:R-:W-:-:S03]  /*05b0*/  LEA R10, P0, R26, UR10, 0x2 ;  /* 0x0000000a1a0a7c11 */ /* 0x000fc6000f8010ff */
[----:B------:R-:W4:Y:S01]  /*05c0*/  LDG.E R29, desc[UR8][R2.64+0x4] ;  /* 0x00000408021d7981 */ /* 0x000f22000c1e1900 */
[----:B------:R-:W-:-:S03]  /*05d0*/  LEA.HI.X R11, R26, UR11, R11, 0x2, P0 ;  /* 0x0000000b1a0b7c11 */ /* 0x000fc600080f140b */
[----:B------:R-:W5:Y:S04]  /*05e0*/  LDG.E R6, desc[UR8][R6.64] ;  /* 0x0000000806067981 */ /* 0x000f68000c1e1900 */
[----:B------:R-:W5:Y:S04]  /*05f0*/  LDG.E R5, desc[UR8][R2.64+0x8] ;  /* 0x0000080802057981 */ /* 0x000f68000c1e1900 */
[----:B------:R-:W5:Y:S04]  /*0600*/  LDG.E R10, desc[UR8][R10.64] ;  /* 0x000000080a0a7981 */ /* 0x000f68000c1e1900 */
[----:B------:R-:W5:Y:S01]  /*0610*/  LDG.E R9, desc[UR8][R2.64+0xc] ;  /* 0x00000c0802097981 */ /* 0x000f62000c1e1900 */
[----:B------:R-:W-:-:S04]  /*0620*/  UIADD3 UR7, UPT, UPT, UR7, 0x8, URZ ;  /* 0x0000000807077890 */ /* 0x000fc8000fffe0ff */
[----:B------:R-:W-:Y:S01]  /*0630*/  UISETP.NE.AND UP1, UPT, UR7, URZ, UPT ;  /* 0x000000ff0700728c */ /* 0x000fe2000bf25270 */
[C---:B------:R-:W-:Y:S02]  /*0640*/  IMAD R12, R0.reuse, 0x8, R12 ;  /* 0x00000008000c7824 */ /* 0x040fe400078e020c */
[C---:B------:R-:W-:Y:S02]  /*0650*/  IMAD R16, R0.reuse, 0x8, R16 ;  /* 0x0000000800107824 */ /* 0x040fe400078e0210 */
[C---:B------:R-:W-:Y:S02]  /*0660*/  IMAD R17, R0.reuse, 0x8, R17 ;  /* 0x0000000800117824 */ /* 0x040fe400078e0211 */
[C---:B------:R-:W-:Y:S02]  /*0670*/  IMAD R18, R0.reuse, 0x8, R18 ;  /* 0x0000000800127824 */ /* 0x040fe400078e0212 */
[C---:B------:R-:W-:Y:S02]  /*0680*/  IMAD R19, R0.reuse, 0x8, R19 ;  /* 0x0000000800137824 */ /* 0x040fe400078e0213 */
[----:B------:R-:W-:-:S02]  /*0690*/  IMAD R20, R0, 0x8, R20 ;  /* 0x0000000800147824 */ /* 0x000fc400078e0214 */
[C---:B------:R-:W-:Y:S02]  /*06a0*/  IMAD R21, R0.reuse, 0x8, R21 ;  /* 0x0000000800157824 */ /* 0x040fe400078e0215 */
[----:B------:R-:W-:Y:S02]  /*06b0*/  IMAD R22, R0, 0x8, R22 ;  /* 0x0000000800167824 */ /* 0x000fe400078e0216 */
[----:B--2---:R-:W-:-:S04]  /*06c0*/  FFMA R28, R28, R25, R27 ;  /* 0x000000191c1c7223 */ /* 0x004fc8000000001b */
[----:B---3--:R-:W-:-:S04]  /*06d0*/  FFMA R4, R23, R4, R28 ;  /* 0x0000000417047223 */ /* 0x008fc8000000001c */
[----:B----4-:R-:W-:Y:S01]  /*06e0*/  FFMA R4, R29, R8, R4 ;  /* 0x000000081d047223 */ /* 0x010fe20000000004 */
[----:B------:R-:W-:-:S03]  /*06f0*/  IADD3 R8, P0, PT, R2, 0x20, RZ ;  /* 0x0000002002087810 */ /* 0x000fc60007f1e0ff */
[----:B-----5:R-:W-:Y:S02]  /*0700*/  FFMA R4, R5, R6, R4 ;  /* 0x0000000605047223 */ /* 0x020fe40000000004 */
[----:B------:R-:W-:Y:S02]  /*0710*/  IMAD.X R23, RZ, RZ, R3, P0 ;  /* 0x000000ffff177224 */ /* 0x000fe400000e0603 */
[----:B------:R-:W-:Y:S01]  /*0720*/  FFMA R25, R9, R10, R4 ;  /* 0x0000000a09197223 */ /* 0x000fe20000000004 */
[----:B------:R-:W-:Y:S06]  /*0730*/  BRA.U UP1, `(.L_x_11) ;  /* 0xfffffff901e47547 */ /* 0x000fec000b83ffff */
.L_x_10:
[----:B------:R-:W-:Y:S05]  /*0740*/  BRA.U !UP0, `(.L_x_9) ;  /* 0x00000005084c7547 */ /* 0x000fea000b800000 */
[----:B------:R-:W-:Y:S02]  /*0750*/  UISETP.GE.U32.AND UP0, UPT, UR6, 0x4, UPT ;  /* 0x000000040600788c */ /* 0x000fe4000bf06070 */
[----:B------:R-:W-:-:S04]  /*0760*/  ULOP3.LUT UR7, UR5, 0x3, URZ, 0xc0, !UPT ;  /* 0x0000000305077892 */ /* 0x000fc8000f8ec0ff */
[----:B------:R-:W-:-:S03]  /*0770*/  UISETP.NE.AND UP1, UPT, UR7, URZ, UPT ;  /* 0x000000ff0700728c */ /* 0x000fc6000bf25270 */
[----:B------:R-:W-:Y:S08]  /*0780*/  BRA.U !UP0, `(.L_x_12) ;  /* 0x0000000108987547 */ /* 0x000ff0000b800000 */
[----:B------:R-:W0:Y:S01]  /*0790*/  LDCU.128 UR12, c[0x0][0x380] ;  /* 0x00007000ff0c77ac */ /* 0x000e220008000c00 */
[----:B------:R-:W-:Y:S01]  /*07a0*/  IMAD R3, R0, UR4, RZ ;  /* 0x0000000400037c24 */ /* 0x000fe2000f8e02ff */
[----:B------:R-:W-:-:S03]  /*07b0*/  IADD3 R11, P1, PT, R14, UR4, RZ ;  /* 0x000000040e0b7c10 */ /* 0x000fc6000ff3e0ff */
[--C-:B------:R-:W-:Y:S01]  /*07c0*/  IMAD.IADD R4, R3, 0x1, R0.reuse ;  /* 0x0000000103047824 */ /* 0x100fe200078e0200 */
[C---:B------:R-:W-:Y:S01]  /*07d0*/  IADD3 R9, P2, PT, R15.reuse, R3, RZ ;  /* 0x000000030f097210 */ /* 0x040fe20007f5e0ff */
[----:B------:R-:W-:Y:S02]  /*07e0*/  IMAD.X R16, RZ, RZ, RZ, P1 ;  /* 0x000000ffff107224 */ /* 0x000fe400008e06ff */
[C---:B------:R-:W-:Y:S01]  /*07f0*/  IMAD.IADD R5, R4.reuse, 0x1, R0 ;  /* 0x0000000104057824 */ /* 0x040fe200078e0200 */
[----:B------:R-:W-:Y:S02]  /*0800*/  IADD3 R6, P1, PT, R15, R4, RZ ;  /* 0x000000040f067210 */ /* 0x000fe40007f3e0ff */
[----:B------:R-:W-:Y:S02]  /*0810*/  LEA.HI.X.SX32 R12, R3, RZ, 0x1, P2 ;  /* 0x000000ff030c7211 */ /* 0x000fe400010f0eff */
[----:B------:R-:W-:Y:S02]  /*0820*/  LEA.HI.X.SX32 R7, R4, RZ, 0x1, P1 ;  /* 0x000000ff04077211 */ /* 0x000fe400008f0eff */
[----:B0-----:R-:W-:-:S02]  /*0830*/  LEA R2, P0, R11, UR12, 0x2 ;  /* 0x0000000c0b027c11 */ /* 0x001fc4000f8010ff */
[----:B------:R-:W-:Y:S02]  /*0840*/  LEA R10, P2, R9, UR14, 0x2 ;  /* 0x0000000e090a7c11 */ /* 0x000fe4000f8410ff */
[C---:B------:R-:W-:Y:S02]  /*0850*/  LEA R8, P1, R6.reuse, UR14, 0x2 ;  /* 0x0000000e06087c11 */ /* 0x040fe4000f8210ff */
[----:B------:R-:W-:Y:S01]  /*0860*/  LEA.HI.X R3, R11, UR13, R16, 0x2, P0 ;  /* 0x0000000d0b037c11 */ /* 0x000fe200080f1410 */
[----:B------:R-:W-:Y:S01]  /*0870*/  IMAD.IADD R16, R5, 0x1, R0 ;  /* 0x0000000105107824 */ /* 0x000fe200078e0200 */
[----:B------:R-:W-:Y:S02]  /*0880*/  IADD3 R4, P0, PT, R15, R5, RZ ;  /* 0x000000050f047210 */ /* 0x000fe40007f1e0ff */
[----:B------:R-:W-:Y:S01]  /*0890*/  LEA.HI.X R11, R9, UR15, R12, 0x2, P2 ;  /* 0x0000000f090b7c11 */ /* 0x000fe200090f140c */
[----:B------:R-:W2:Y:S01]  /*08a0*/  LDG.E R17, desc[UR8][R2.64+0x4] ;  /* 0x0000040802117981 */ /* 0x000ea2000c1e1900 */
[----:B------:R-:W-:-:S02]  /*08b0*/  LEA.HI.X R9, R6, UR15, R7, 0x2, P1 ;  /* 0x0000000f06097c11 */ /* 0x000fc400088f1407 */
[----:B------:R-:W-:Y:S01]  /*08c0*/  LEA.HI.X.SX32 R7, R5, RZ, 0x1, P0 ;  /* 0x000000ff05077211 */ /* 0x000fe200000f0eff */
[----:B------:R-:W3:Y:S01]  /*08d0*/  LDG.E R10, desc[UR8][R10.64] ;  /* 0x000000080a0a7981 */ /* 0x000ee2000c1e1900 */
[C---:B------:R-:W-:Y:S02]  /*08e0*/  LEA R6, P0, R4.reuse, UR14, 0x2 ;  /* 0x0000000e04067c11 */ /* 0x040fe4000f8010ff */
[----:B------:R-:W-:Y:S01]  /*08f0*/  IADD3 R5, P1, PT, R15, R16, RZ ;  /* 0x000000100f057210 */ /* 0x000fe20007f3e0ff */
[----:B------:R-:W3:Y:S01]  /*0900*/  LDG.E R12, desc[UR8][R2.64] ;  /* 0x00000008020c7981 */ /* 0x000ee2000c1e1900 */
[----:B------:R-:W-:Y:S02]  /*0910*/  LEA.HI.X R7, R4, UR15, R7, 0x2, P0 ;  /* 0x0000000f04077c11 */ /* 0x000fe400080f1407 */
[----:B------:R-:W-:Y:S01]  /*0920*/  LEA R4, P0, R5, UR14, 0x2 ;  /* 0x0000000e05047c11 */ /* 0x000fe2000f8010ff */
[----:B------:R-:W2:Y:S01]  /*0930*/  LDG.E R8, desc[UR8][R8.64] ;  /* 0x0000000808087981 */ /* 0x000ea2000c1e1900 */
[----:B------:R-:W-:-:S03]  /*0940*/  LEA.HI.X.SX32 R16, R16, RZ, 0x1, P1 ;  /* 0x000000ff10107211 */ /* 0x000fc600008f0eff */
[----:B------:R-:W4:Y:S01]  /*0950*/  LDG.E R6, desc[UR8][R6.64] ;  /* 0x0000000806067981 */ /* 0x000f22000c1e1900 */
[----:B------:R-:W-:-:S03]  /*0960*/  LEA.HI.X R5, R5, UR15, R16, 0x2, P0 ;  /* 0x0000000f05057c11 */ /* 0x000fc600080f1410 */
[----:B------:R-:W4:Y:S04]  /*0970*/  LDG.E R19, desc[UR8][R2.64+0x8] ;  /* 0x0000080802137981 */ /* 0x000f28000c1e1900 */
[----:B------:R-:W5:Y:S04]  /*0980*/  LDG.E R11, desc[UR8][R2.64+0xc] ;  /* 0x00000c08020b7981 */ /* 0x000f68000c1e1900 */
[----:B------:R-:W5:Y:S01]  /*0990*/  LDG.E R4, desc[UR8][R4.64] ;  /* 0x0000000804047981 */ /* 0x000f62000c1e1900 */
[----:B------:R-:W-:Y:S01]  /*09a0*/  UIADD3 UR4, UPT, UPT, UR4, 0x4, URZ ;  /* 0x0000000404047890 */ /* 0x000fe2000fffe0ff */
[----:B---3--:R-:W-:-:S04]  /*09b0*/  FFMA R10, R12, R10, R25 ;  /* 0x0000000a0c0a7223 */ /* 0x008fc80000000019 */
[----:B--2---:R-:W-:-:S04]  /*09c0*/  FFMA R10, R17, R8, R10 ;  /* 0x00000008110a7223 */ /* 0x004fc8000000000a */
[----:B----4-:R-:W-:-:S04]  /*09d0*/  FFMA R10, R19, R6, R10 ;  /* 0x00000006130a7223 */ /* 0x010fc8000000000a */
[----:B-----5:R-:W-:-:S07]  /*09e0*/  FFMA R25, R11, R4, R10 ;  /* 0x000000040b197223 */ /* 0x020fce000000000a */
.L_x_12:
[----:B------:R-:W-:Y:S05]  /*09f0*/  BRA.U !UP1, `(.L_x_9) ;  /* 0x0000000109a07547 */ /* 0x000fea000b800000 */
[----:B------:R-:W-:Y:S02]  /*0a00*/  UISETP.NE.AND UP0, UPT, UR7, 0x1, UPT ;  /* 0x000000010700788c */ /* 0x000fe4000bf05270 */
[----:B------:R-:W-:-:S04]  /*0a10*/  ULOP3.LUT UR5, UR5, 0x1, URZ, 0xc0, !UPT ;  /* 0x0000000105057892 */ /* 0x000fc8000f8ec0ff */
[----:B------:R-:W-:-:S03]  /*0a20*/  UISETP.NE.U32.AND UP1, UPT, UR5, 0x1, UPT ;  /* 0x000000010500788c */ /* 0x000fc6000bf25070 */
[----:B------:R-:W-:Y:S08]  /*0a30*/  BRA.U !UP0, `(.L_x_13) ;  /* 0x0000000108587547 */ /* 0x000ff0000b800000 */
[----:B------:R-:W0:Y:S01]  /*0a40*/  LDCU.128 UR12, c[0x0][0x380] ;  /* 0x00007000ff0c77ac */ /* 0x000e220008000c00 */
[----:B------:R-:W-:Y:S01]  /*0a50*/  IMAD R4, R0, UR4, RZ ;  /* 0x0000000400047c24 */ /* 0x000fe2000f8e02ff */
[----:B------:R-:W-:-:S03]  /*0a60*/  IADD3 R3, P1, PT, R14, UR4, RZ ;  /* 0x000000040e037c10 */ /* 0x000fc6000ff3e0ff */
[----:B------:R-:W-:Y:S01]  /*0a70*/  IMAD.IADD R10, R4, 0x1, R0 ;  /* 0x00000001040a7824 */ /* 0x000fe200078e0200 */
[----:B------:R-:W-:Y:S01]  /*0a80*/  IADD3 R5, P2, PT, R15, R4, RZ ;  /* 0x000000040f057210 */ /* 0x000fe20007f5e0ff */
[----:B------:R-:W-:-:S03]  /*0a90*/  IMAD.X R6, RZ, RZ, RZ, P1 ;  /* 0x000000ffff067224 */ /* 0x000fc600008e06ff */
[----:B------:R-:W-:Y:S02]  /*0aa0*/  LEA.HI.X.SX32 R8, R4, RZ, 0x1, P2 ;  /* 0x000000ff04087211 */ /* 0x000fe400010f0eff */
[----:B------:R-:W-:-:S04]  /*0ab0*/  IADD3 R7, P1, PT, R15, R10, RZ ;  /* 0x0000000a0f077210 */ /* 0x000fc80007f3e0ff */
[----:B------:R-:W-:Y:S02]  /*0ac0*/  LEA.HI.X.SX32 R10, R10, RZ, 0x1, P1 ;  /* 0x000000ff0a0a7211 */ /* 0x000fe400008f0eff */
[----:B0-----:R-:W-:Y:S02]  /*0ad0*/  LEA R2, P0, R3, UR12, 0x2 ;  /* 0x0000000c03027c11 */ /* 0x001fe4000f8010ff */
[----:B------:R-:W-:Y:S02]  /*0ae0*/  LEA R4, P2, R5, UR14, 0x2 ;  /* 0x0000000e05047c11 */ /* 0x000fe4000f8410ff */
[----:B------:R-:W-:Y:S02]  /*0af0*/  LEA.HI.X R3, R3, UR13, R6, 0x2, P0 ;  /* 0x0000000d03037c11 */ /* 0x000fe400080f1406 */
[----:B------:R-:W-:Y:S02]  /*0b00*/  LEA.HI.X R5, R5, UR15, R8, 0x2, P2 ;  /* 0x0000000f05057c11 */ /* 0x000fe400090f1408 */
[C---:B------:R-:W-:Y:S01]  /*0b10*/  LEA R6, P0, R7.reuse, UR14, 0x2 ;  /* 0x0000000e07067c11 */ /* 0x040fe2000f8010ff */
[----:B------:R-:W2:Y:S03]  /*0b20*/  LDG.E R8, desc[UR8][R2.64] ;  /* 0x0000000802087981 */ /* 0x000ea6000c1e1900 */
[----:B------:R-:W-:Y:S01]  /*0b30*/  LEA.HI.X R7, R7, UR15, R10, 0x2, P0 ;  /* 0x0000000f07077c11 */ /* 0x000fe200080f140a */
[----:B------:R-:W2:Y:S04]  /*0b40*/  LDG.E R4, desc[UR8][R4.64] ;  /* 0x0000000804047981 */ /* 0x000ea8000c1e1900 */
[----:B------:R-:W3:Y:S04]  /*0b50*/  LDG.E R9, desc[UR8][R2.64+0x4] ;  /* 0x0000040802097981 */ /* 0x000ee8000c1e1900 */
[----:B------:R-:W3:Y:S01]  /*0b60*/  LDG.E R6, desc[UR8][R6.64] ;  /* 0x0000000806067981 */ /* 0x000ee2000c1e1900 */
[----:B------:R-:W-:Y:S01]  /*0b70*/  UIADD3 UR4, UPT, UPT, UR4, 0x2, URZ ;  /* 0x0000000204047890 */ /* 0x000fe2000fffe0ff */
[----:B--2---:R-:W-:-:S04]  /*0b80*/  FFMA R8, R8, R4, R25 ;  /* 0x0000000408087223 */ /* 0x004fc80000000019 */
[----:B---3--:R-:W-:-:S07]  /*0b90*/  FFMA R25, R9, R6, R8 ;  /* 0x0000000609197223 */ /* 0x008fce0000000008 */
.L_x_13:
[----:B------:R-:W-:Y:S05]  /*0ba0*/  BRA.U UP1, `(.L_x_9) ;  /* 0x0000000101347547 */ /* 0x000fea000b800000 */
[----:B------:R-:W0:Y:S01]  /*0bb0*/  LDCU.128 UR12, c[0x0][0x380] ;  /* 0x00007000ff0c77ac */ /* 0x000e220008000c00 */
[----:B------:R-:W-:Y:S01]  /*0bc0*/  IMAD R6, R0, UR4, RZ ;  /* 0x0000000400067c24 */ /* 0x000fe2000f8e02ff */
[----:B------:R-:W-:-:S04]  /*0bd0*/  IADD3 R14, P2, PT, R14, UR4, RZ ;  /* 0x000000040e0e7c10 */ /* 0x000fc8000ff5e0ff */
[----:B------:R-:W-:Y:S01]  /*0be0*/  IADD3 R5, P1, PT, R15, R6, RZ ;  /* 0x000000060f057210 */ /* 0x000fe20007f3e0ff */
[----:B------:R-:W-:-:S03]  /*0bf0*/  IMAD.X R3, RZ, RZ, RZ, P2 ;  /* 0x000000ffff037224 */ /* 0x000fc600010e06ff */
[----:B------:R-:W-:Y:S02]  /*0c00*/  LEA.HI.X.SX32 R6, R6, RZ, 0x1, P1 ;  /* 0x000000ff06067211 */ /* 0x000fe400008f0eff */
[C---:B0-----:R-:W-:Y:S02]  /*0c10*/  LEA R2, P0, R14.reuse, UR12, 0x2 ;  /* 0x0000000c0e027c11 */ /* 0x041fe4000f8010ff */
[C---:B------:R-:W-:Y:S02]  /*0c20*/  LEA R4, P2, R5.reuse, UR14, 0x2 ;  /* 0x0000000e05047c11 */ /* 0x040fe4000f8410ff */
[----:B------:R-:W-:Y:S02]  /*0c30*/  LEA.HI.X R3, R14, UR13, R3, 0x2, P0 ;  /* 0x0000000d0e037c11 */ /* 0x000fe400080f1403 */
[----:B------:R-:W-:-:S03]  /*0c40*/  LEA.HI.X R5, R5, UR15, R6, 0x2, P2 ;  /* 0x0000000f05057c11 */ /* 0x000fc600090f1406 */
[----:B------:R-:W2:Y:S04]  /*0c50*/  LDG.E R2, desc[UR8][R2.64] ;  /* 0x0000000802027981 */ /* 0x000ea8000c1e1900 */
[----:B------:R-:W2:Y:S02]  /*0c60*/  LDG.E R4, desc[UR8][R4.64] ;  /* 0x0000000804047981 */ /* 0x000ea4000c1e1900 */
[----:B--2---:R-:W-:-:S07]  /*0c70*/  FFMA R25, R2, R4, R25 ;  /* 0x0000000402197223 */ /* 0x004fce0000000019 */
.L_x_9:
[----:B------:R-:W0:Y:S01]  /*0c80*/  LDCU.64 UR4, c[0x0][0x390] ;  /* 0x00007200ff0477ac */ /* 0x000e220008000a00 */
[----:B------:R-:W-:-:S05]  /*0c90*/  IMAD R0, R13, R0, RZ ;  /* 0x000000000d007224 */ /* 0x000fca00078e02ff */
[----:B------:R-:W-:-:S05]  /*0ca0*/  IADD3 R15, P0, PT, R0, R15, RZ ;  /* 0x0000000f000f7210 */ /* 0x000fca0007f1e0ff */
[----:B------:R-:W-:Y:S01]  /*0cb0*/  IMAD.X R0, RZ, RZ, RZ, P0 ;  /* 0x000000ffff007224 */ /* 0x000fe200000e06ff */
[----:B0-----:R-:W-:-:S04]  /*0cc0*/  LEA R2, P0, R15, UR4, 0x2 ;  /* 0x000000040f027c11 */ /* 0x001fc8000f8010ff */
[----:B------:R-:W-:-:S05]  /*0cd0*/  LEA.HI.X R3, R15, UR5, R0, 0x2, P0 ;  /* 0x000000050f037c11 */ /* 0x000fca00080f1400 */
[----:B------:R-:W-:Y:S01]  /*0ce0*/  STG.E desc[UR8][R2.64], R25 ;  /* 0x0000001902007986 */ /* 0x000fe2000c101908 */
[----:B------:R-:W-:Y:S05]  /*0cf0*/  EXIT ;  /* 0x000000000000794d */ /* 0x000fea0003800000 */
.L_x_14:
        /* <DEDUP_REMOVED lines=16> */
.L_x_19:


//--------------------- .nv.shared.reserved.0     --------------------------
	.section	.nv.shared.reserved.0,"aw",@nobits
	.weak		__nv_reservedSMEM_offset_0_alias
	.size		__nv_reservedSMEM_offset_0_alias, 0, 64
	.other		__nv_reservedSMEM_offset_0_alias,@"STO_CUDA_RESERVED_SHARED STV_DEFAULT"
__nv_reservedSMEM_offset_0_alias:
	.zero		0
	.zero		64


//--------------------- .nv.constant0._Z3AddIfEvmPT_S1_ --------------------------
	.section	.nv.constant0._Z3AddIfEvmPT_S1_,"a",@progbits
	.sectionflags	@""
	.align	4
.nv.constant0._Z3AddIfEvmPT_S1_:
	.zero		920


//--------------------- .nv.constant0._Z9matrixAddPdS_S_ii --------------------------
	.section	.nv.constant0._Z9matrixAddPdS_S_ii,"a",@progbits
	.sectionflags	@""
	.align	4
.nv.constant0._Z9matrixAddPdS_S_ii:
	.zero		928


//--------------------- .nv.constant0._Z6vecAddPdS_S_i --------------------------
	.section	.nv.constant0._Z6vecAddPdS_S_i,"a",@progbits
	.sectionflags	@""
	.align	4
.nv.constant0._Z6vecAddPdS_S_i:
	.zero		924


//--------------------- .nv.constant0._Z10Leaky_ReLUPfj --------------------------
	.section	.nv.constant0._Z10Leaky_ReLUPfj,"a",@progbits
	.sectionflags	@""
	.align	4
.nv.constant0._Z10Leaky_ReLUPfj:
	.zero		908


//--------------------- .nv.constant0._Z4gemmPfS_S_iii --------------------------
	.section	.nv.constant0._Z4gemmPfS_S_iii,"a",@progbits
	.sectionflags	@""
	.align	4
.nv.constant0._Z4gemmPfS_S_iii:
	.zero		932


//--------------------- SYMBOLS --------------------------

	.type		.nv.reservedSmem.offset0,@object
	.size		.nv.reservedSmem.offset0,0x4
